//
// Generated by NVIDIA NVVM Compiler
//
// Compiler Build ID: CL-36424714
// Cuda compilation tools, release 13.0, V13.0.88
// Based on NVVM 20.0.0
//

.version 9.0
.target sm_100
.address_size 64

	// .globl	_Z18matrix_vector_multPiS_S_m

.visible .entry _Z18matrix_vector_multPiS_S_m(
	.param .u64 .ptr .align 1 _Z18matrix_vector_multPiS_S_m_param_0,
	.param .u64 .ptr .align 1 _Z18matrix_vector_multPiS_S_m_param_1,
	.param .u64 .ptr .align 1 _Z18matrix_vector_multPiS_S_m_param_2,
	.param .u64 _Z18matrix_vector_multPiS_S_m_param_3
)
{
	.reg .pred 	%p<10>;
	.reg .b32 	%r<93>;
	.reg .b32 	%f<82>;
	.reg .b64 	%rd<142>;

	ld.param.u64 	%rd28, [_Z18matrix_vector_multPiS_S_m_param_0];
	ld.param.u64 	%rd29, [_Z18matrix_vector_multPiS_S_m_param_1];
	ld.param.u64 	%rd26, [_Z18matrix_vector_multPiS_S_m_param_2];
	ld.param.u64 	%rd27, [_Z18matrix_vector_multPiS_S_m_param_3];
	cvta.to.global.u64 	%rd1, %rd29;
	cvta.to.global.u64 	%rd2, %rd28;
	mov.u32 	%r1, %ctaid.x;
	mov.u32 	%r2, %ntid.x;
	mov.u32 	%r3, %tid.x;
	mad.lo.s32 	%r4, %r1, %r2, %r3;
	cvt.s64.s32 	%rd3, %r4;
	setp.le.u64 	%p1, %rd27, %rd3;
	@%p1 bra 	$L__BB0_13;
	mul.lo.s64 	%rd4, %rd27, %rd3;
	and.b64  	%rd5, %rd27, 15;
	setp.lt.u64 	%p2, %rd27, 16;
	mov.f32 	%f81, 0f00000000;
	mov.b64 	%rd138, 0;
	@%p2 bra 	$L__BB0_4;
	and.b64  	%rd138, %rd27, -16;
	add.s64 	%rd135, %rd1, 32;
	shl.b64 	%rd31, %rd4, 2;
	add.s64 	%rd32, %rd31, %rd2;
	add.s64 	%rd134, %rd32, 32;
	mov.f32 	%f81, 0f00000000;
	mov.u64 	%rd136, %rd138;
$L__BB0_3:
	.pragma "nounroll";
	ld.global.u32 	%r5, [%rd134+-32];
	ld.global.u32 	%r6, [%rd135+-32];
	mul.lo.s32 	%r7, %r6, %r5;
	cvt.rn.f32.s32 	%f17, %r7;
	add.f32 	%f18, %f81, %f17;
	ld.global.u32 	%r8, [%rd134+-28];
	ld.global.u32 	%r9, [%rd135+-28];
	mul.lo.s32 	%r10, %r9, %r8;
	cvt.rn.f32.s32 	%f19, %r10;
	add.f32 	%f20, %f18, %f19;
	ld.global.u32 	%r11, [%rd134+-24];
	ld.global.u32 	%r12, [%rd135+-24];
	mul.lo.s32 	%r13, %r12, %r11;
	cvt.rn.f32.s32 	%f21, %r13;
	add.f32 	%f22, %f20, %f21;
	ld.global.u32 	%r14, [%rd134+-20];
	ld.global.u32 	%r15, [%rd135+-20];
	mul.lo.s32 	%r16, %r15, %r14;
	cvt.rn.f32.s32 	%f23, %r16;
	add.f32 	%f24, %f22, %f23;
	ld.global.u32 	%r17, [%rd134+-16];
	ld.global.u32 	%r18, [%rd135+-16];
	mul.lo.s32 	%r19, %r18, %r17;
	cvt.rn.f32.s32 	%f25, %r19;
	add.f32 	%f26, %f24, %f25;
	ld.global.u32 	%r20, [%rd134+-12];
	ld.global.u32 	%r21, [%rd135+-12];
	mul.lo.s32 	%r22, %r21, %r20;
	cvt.rn.f32.s32 	%f27, %r22;
	add.f32 	%f28, %f26, %f27;
	ld.global.u32 	%r23, [%rd134+-8];
	ld.global.u32 	%r24, [%rd135+-8];
	mul.lo.s32 	%r25, %r24, %r23;
	cvt.rn.f32.s32 	%f29, %r25;
	add.f32 	%f30, %f28, %f29;
	ld.global.u32 	%r26, [%rd134+-4];
	ld.global.u32 	%r27, [%rd135+-4];
	mul.lo.s32 	%r28, %r27, %r26;
	cvt.rn.f32.s32 	%f31, %r28;
	add.f32 	%f32, %f30, %f31;
	ld.global.u32 	%r29, [%rd134];
	ld.global.u32 	%r30, [%rd135];
	mul.lo.s32 	%r31, %r30, %r29;
	cvt.rn.f32.s32 	%f33, %r31;
	add.f32 	%f34, %f32, %f33;
	ld.global.u32 	%r32, [%rd134+4];
	ld.global.u32 	%r33, [%rd135+4];
	mul.lo.s32 	%r34, %r33, %r32;
	cvt.rn.f32.s32 	%f35, %r34;
	add.f32 	%f36, %f34, %f35;
	ld.global.u32 	%r35, [%rd134+8];
	ld.global.u32 	%r36, [%rd135+8];
	mul.lo.s32 	%r37, %r36, %r35;
	cvt.rn.f32.s32 	%f37, %r37;
	add.f32 	%f38, %f36, %f37;
	ld.global.u32 	%r38, [%rd134+12];
	ld.global.u32 	%r39, [%rd135+12];
	mul.lo.s32 	%r40, %r39, %r38;
	cvt.rn.f32.s32 	%f39, %r40;
	add.f32 	%f40, %f38, %f39;
	ld.global.u32 	%r41, [%rd134+16];
	ld.global.u32 	%r42, [%rd135+16];
	mul.lo.s32 	%r43, %r42, %r41;
	cvt.rn.f32.s32 	%f41, %r43;
	add.f32 	%f42, %f40, %f41;
	ld.global.u32 	%r44, [%rd134+20];
	ld.global.u32 	%r45, [%rd135+20];
	mul.lo.s32 	%r46, %r45, %r44;
	cvt.rn.f32.s32 	%f43, %r46;
	add.f32 	%f44, %f42, %f43;
	ld.global.u32 	%r47, [%rd134+24];
	ld.global.u32 	%r48, [%rd135+24];
	mul.lo.s32 	%r49, %r48, %r47;
	cvt.rn.f32.s32 	%f45, %r49;
	add.f32 	%f46, %f44, %f45;
	ld.global.u32 	%r50, [%rd134+28];
	ld.global.u32 	%r51, [%rd135+28];
	mul.lo.s32 	%r52, %r51, %r50;
	cvt.rn.f32.s32 	%f47, %r52;
	add.f32 	%f81, %f46, %f47;
	add.s64 	%rd136, %rd136, -16;
	add.s64 	%rd135, %rd135, 64;
	add.s64 	%rd134, %rd134, 64;
	setp.ne.s64 	%p3, %rd136, 0;
	@%p3 bra 	$L__BB0_3;
$L__BB0_4:
	setp.eq.s64 	%p4, %rd5, 0;
	@%p4 bra 	$L__BB0_12;
	and.b64  	%rd16, %rd27, 7;
	setp.lt.u64 	%p5, %rd5, 8;
	@%p5 bra 	$L__BB0_7;
	add.s64 	%rd33, %rd138, %rd4;
	shl.b64 	%rd34, %rd33, 2;
	add.s64 	%rd35, %rd2, %rd34;
	ld.global.u32 	%r53, [%rd35];
	shl.b64 	%rd36, %rd138, 2;
	add.s64 	%rd37, %rd1, %rd36;
	ld.global.u32 	%r54, [%rd37];
	mul.lo.s32 	%r55, %r54, %r53;
	cvt.rn.f32.s32 	%f49, %r55;
	add.f32 	%f50, %f81, %f49;
	add.s64 	%rd38, %rd138, 1;
	and.b64  	%rd39, %rd38, 4294967295;
	add.s64 	%rd40, %rd39, %rd4;
	shl.b64 	%rd41, %rd40, 2;
	add.s64 	%rd42, %rd2, %rd41;
	ld.global.u32 	%r56, [%rd42];
	shl.b64 	%rd43, %rd38, 2;
	and.b64  	%rd44, %rd43, 17179869180;
	add.s64 	%rd45, %rd1, %rd44;
	ld.global.u32 	%r57, [%rd45];
	mul.lo.s32 	%r58, %r57, %r56;
	cvt.rn.f32.s32 	%f51, %r58;
	add.f32 	%f52, %f50, %f51;
	add.s64 	%rd46, %rd138, 2;
	and.b64  	%rd47, %rd46, 4294967295;
	add.s64 	%rd48, %rd47, %rd4;
	shl.b64 	%rd49, %rd48, 2;
	add.s64 	%rd50, %rd2, %rd49;
	ld.global.u32 	%r59, [%rd50];
	shl.b64 	%rd51, %rd46, 2;
	and.b64  	%rd52, %rd51, 17179869180;
	add.s64 	%rd53, %rd1, %rd52;
	ld.global.u32 	%r60, [%rd53];
	mul.lo.s32 	%r61, %r60, %r59;
	cvt.rn.f32.s32 	%f53, %r61;
	add.f32 	%f54, %f52, %f53;
	add.s64 	%rd54, %rd138, 3;
	and.b64  	%rd55, %rd54, 4294967295;
	add.s64 	%rd56, %rd55, %rd4;
	shl.b64 	%rd57, %rd56, 2;
	add.s64 	%rd58, %rd2, %rd57;
	ld.global.u32 	%r62, [%rd58];
	shl.b64 	%rd59, %rd54, 2;
	and.b64  	%rd60, %rd59, 17179869180;
	add.s64 	%rd61, %rd1, %rd60;
	ld.global.u32 	%r63, [%rd61];
	mul.lo.s32 	%r64, %r63, %r62;
	cvt.rn.f32.s32 	%f55, %r64;
	add.f32 	%f56, %f54, %f55;
	add.s64 	%rd62, %rd138, 4;
	and.b64  	%rd63, %rd62, 4294967295;
	add.s64 	%rd64, %rd63, %rd4;
	shl.b64 	%rd65, %rd64, 2;
	add.s64 	%rd66, %rd2, %rd65;
	ld.global.u32 	%r65, [%rd66];
	shl.b64 	%rd67, %rd62, 2;
	and.b64  	%rd68, %rd67, 17179869180;
	add.s64 	%rd69, %rd1, %rd68;
	ld.global.u32 	%r66, [%rd69];
	mul.lo.s32 	%r67, %r66, %r65;
	cvt.rn.f32.s32 	%f57, %r67;
	add.f32 	%f58, %f56, %f57;
	add.s64 	%rd70, %rd138, 5;
	and.b64  	%rd71, %rd70, 4294967295;
	add.s64 	%rd72, %rd71, %rd4;
	shl.b64 	%rd73, %rd72, 2;
	add.s64 	%rd74, %rd2, %rd73;
	ld.global.u32 	%r68, [%rd74];
	shl.b64 	%rd75, %rd70, 2;
	and.b64  	%rd76, %rd75, 17179869180;
	add.s64 	%rd77, %rd1, %rd76;
	ld.global.u32 	%r69, [%rd77];
	mul.lo.s32 	%r70, %r69, %r68;
	cvt.rn.f32.s32 	%f59, %r70;
	add.f32 	%f60, %f58, %f59;
	add.s64 	%rd78, %rd138, 6;
	and.b64  	%rd79, %rd78, 4294967295;
	add.s64 	%rd80, %rd79, %rd4;
	shl.b64 	%rd81, %rd80, 2;
	add.s64 	%rd82, %rd2, %rd81;
	ld.global.u32 	%r71, [%rd82];
	shl.b64 	%rd83, %rd78, 2;
	and.b64  	%rd84, %rd83, 17179869180;
	add.s64 	%rd85, %rd1, %rd84;
	ld.global.u32 	%r72, [%rd85];
	mul.lo.s32 	%r73, %r72, %r71;
	cvt.rn.f32.s32 	%f61, %r73;
	add.f32 	%f62, %f60, %f61;
	add.s64 	%rd86, %rd138, 7;
	and.b64  	%rd87, %rd86, 4294967295;
	add.s64 	%rd88, %rd87, %rd4;
	shl.b64 	%rd89, %rd88, 2;
	add.s64 	%rd90, %rd2, %rd89;
	ld.global.u32 	%r74, [%rd90];
	shl.b64 	%rd91, %rd86, 2;
	and.b64  	%rd92, %rd91, 17179869180;
	add.s64 	%rd93, %rd1, %rd92;
	ld.global.u32 	%r75, [%rd93];
	mul.lo.s32 	%r76, %r75, %r74;
	cvt.rn.f32.s32 	%f63, %r76;
	add.f32 	%f81, %f62, %f63;
	add.s64 	%rd94, %rd138, 8;
	and.b64  	%rd138, %rd94, 4294967295;
$L__BB0_7:
	setp.eq.s64 	%p6, %rd16, 0;
	@%p6 bra 	$L__BB0_12;
	and.b64  	%rd140, %rd27, 3;
	setp.lt.u64 	%p7, %rd16, 4;
	@%p7 bra 	$L__BB0_10;
	add.s64 	%rd95, %rd138, %rd4;
	shl.b64 	%rd96, %rd95, 2;
	add.s64 	%rd97, %rd2, %rd96;
	ld.global.u32 	%r77, [%rd97];
	shl.b64 	%rd98, %rd138, 2;
	add.s64 	%rd99, %rd1, %rd98;
	ld.global.u32 	%r78, [%rd99];
	mul.lo.s32 	%r79, %r78, %r77;
	cvt.rn.f32.s32 	%f65, %r79;
	add.f32 	%f66, %f81, %f65;
	add.s64 	%rd100, %rd138, 1;
	and.b64  	%rd101, %rd100, 4294967295;
	add.s64 	%rd102, %rd101, %rd4;
	shl.b64 	%rd103, %rd102, 2;
	add.s64 	%rd104, %rd2, %rd103;
	ld.global.u32 	%r80, [%rd104];
	shl.b64 	%rd105, %rd100, 2;
	and.b64  	%rd106, %rd105, 17179869180;
	add.s64 	%rd107, %rd1, %rd106;
	ld.global.u32 	%r81, [%rd107];
	mul.lo.s32 	%r82, %r81, %r80;
	cvt.rn.f32.s32 	%f67, %r82;
	add.f32 	%f68, %f66, %f67;
	add.s64 	%rd108, %rd138, 2;
	and.b64  	%rd109, %rd108, 4294967295;
	add.s64 	%rd110, %rd109, %rd4;
	shl.b64 	%rd111, %rd110, 2;
	add.s64 	%rd112, %rd2, %rd111;
	ld.global.u32 	%r83, [%rd112];
	shl.b64 	%rd113, %rd108, 2;
	and.b64  	%rd114, %rd113, 17179869180;
	add.s64 	%rd115, %rd1, %rd114;
	ld.global.u32 	%r84, [%rd115];
	mul.lo.s32 	%r85, %r84, %r83;
	cvt.rn.f32.s32 	%f69, %r85;
	add.f32 	%f70, %f68, %f69;
	add.s64 	%rd116, %rd138, 3;
	and.b64  	%rd117, %rd116, 4294967295;
	add.s64 	%rd118, %rd117, %rd4;
	shl.b64 	%rd119, %rd118, 2;
	add.s64 	%rd120, %rd2, %rd119;
	ld.global.u32 	%r86, [%rd120];
	shl.b64 	%rd121, %rd116, 2;
	and.b64  	%rd122, %rd121, 17179869180;
	add.s64 	%rd123, %rd1, %rd122;
	ld.global.u32 	%r87, [%rd123];
	mul.lo.s32 	%r88, %r87, %r86;
	cvt.rn.f32.s32 	%f71, %r88;
	add.f32 	%f81, %f70, %f71;
	add.s64 	%rd124, %rd138, 4;
	and.b64  	%rd138, %rd124, 4294967295;
$L__BB0_10:
	setp.eq.s64 	%p8, %rd140, 0;
	@%p8 bra 	$L__BB0_12;
$L__BB0_11:
	.pragma "nounroll";
	add.s64 	%rd125, %rd138, %rd4;
	shl.b64 	%rd126, %rd125, 2;
	add.s64 	%rd127, %rd2, %rd126;
	ld.global.u32 	%r89, [%rd127];
	shl.b64 	%rd128, %rd138, 2;
	add.s64 	%rd129, %rd1, %rd128;
	ld.global.u32 	%r90, [%rd129];
	mul.lo.s32 	%r91, %r90, %r89;
	cvt.rn.f32.s32 	%f72, %r91;
	add.f32 	%f81, %f81, %f72;
	add.s64 	%rd130, %rd138, 1;
	and.b64  	%rd138, %rd130, 4294967295;
	add.s64 	%rd140, %rd140, -1;
	setp.ne.s64 	%p9, %rd140, 0;
	@%p9 bra 	$L__BB0_11;
$L__BB0_12:
	cvt.rzi.s32.f32 	%r92, %f81;
	cvta.to.global.u64 	%rd131, %rd26;
	shl.b64 	%rd132, %rd3, 2;
	add.s64 	%rd133, %rd131, %rd132;
	st.global.u32 	[%rd133], %r92;
$L__BB0_13:
	ret;

}


// ===== COMPILED SASS (sm_100) =====

	.target	sm_100

	.elftype	@"ET_EXEC"


//--------------------- .note.nv.tkinfo           --------------------------
	.section	.note.nv.tkinfo,"",@"SHT_NOTE"
	.sectionflags	@"SHF_NOTE_NV_TKINFO"
	.tkinfo
        /*0018*/ 	.word	0x00000002
        /*0030*/ 	.string	""
        /*0030*/ 	.string	"ptxas"
        /*0030*/ 	.string	"Cuda compilation tools, release 13.0, V13.0.88"
        /*0030*/ 	.string	"Build cuda_13.0.r13.0/compiler.36424714_0"
        /*0030*/ 	.string	"-arch sm_100 -m 64 "



//--------------------- .note.nv.cuinfo           --------------------------
	.section	.note.nv.cuinfo,"",@"SHT_NOTE"
	.sectionflags	@"SHF_NOTE_NV_CUINFO"
        /*0018*/ 	.short	0x0002
        /*001a*/ 	.short	0x0064
        /*001c*/ 	.short	0x0082
	.zero		2


//--------------------- .nv.info                  --------------------------
	.section	.nv.info,"",@"SHT_CUDA_INFO"
	.align	4


	//----- nvinfo : EIATTR_REGCOUNT
	.align		4
        /*0000*/ 	.byte	0x04, 0x2f
        /*0002*/ 	.short	(.L_1 - .L_0)
	.align		4
.L_0:
        /*0004*/ 	.word	index@(_Z18matrix_vector_multPiS_S_m)
        /*0008*/ 	.word	0x00000020


	//----- nvinfo : EIATTR_FRAME_SIZE
	.align		4
.L_1:
        /*000c*/ 	.byte	0x04, 0x11
        /*000e*/ 	.short	(.L_3 - .L_2)
	.align		4
.L_2:
        /*0010*/ 	.word	index@(_Z18matrix_vector_multPiS_S_m)
        /*0014*/ 	.word	0x00000000


	//----- nvinfo : EIATTR_MIN_STACK_SIZE
	.align		4
.L_3:
        /*0018*/ 	.byte	0x04, 0x12
        /*001a*/ 	.short	(.L_5 - .L_4)
	.align		4
.L_4:
        /*001c*/ 	.word	index@(_Z18matrix_vector_multPiS_S_m)
        /*0020*/ 	.word	0x00000000
.L_5:


//--------------------- .nv.compat                --------------------------
	.section	.nv.compat,"",@"SHT_CUDA_COMPAT_INFO"
	.align	4
        /*0000*/ 	.byte	0x02, 0x09, 0x00, 0x00, 0x02, 0x02, 0x01, 0x00, 0x02, 0x05, 0x05, 0x00, 0x03, 0x07, 0x01, 0x01
        /*0010*/ 	.byte	0x02, 0x03, 0x00, 0x00, 0x02, 0x06, 0x01, 0x00, 0x04, 0x0b, 0x08, 0x00, 0x09, 0x00, 0x00, 0x00
        /*0020*/ 	.byte	0x00, 0x00, 0x00, 0x00


//--------------------- .nv.info._Z18matrix_vector_multPiS_S_m --------------------------
	.section	.nv.info._Z18matrix_vector_multPiS_S_m,"",@"SHT_CUDA_INFO"
	.sectionflags	@""
	.align	4


	//----- nvinfo : EIATTR_CUDA_API_VERSION
	.align		4
        /*0000*/ 	.byte	0x04, 0x37
        /*0002*/ 	.short	(.L_7 - .L_6)
.L_6:
        /*0004*/ 	.word	0x00000082


	//----- nvinfo : EIATTR_KPARAM_INFO
	.align		4
.L_7:
        /*0008*/ 	.byte	0x04, 0x17
        /*000a*/ 	.short	(.L_9 - .L_8)
.L_8:
        /*000c*/ 	.word	0x00000000
        /*0010*/ 	.short	0x0003
        /*0012*/ 	.short	0x0018
        /*0014*/ 	.byte	0x00, 0xf0, 0x21, 0x00


	//----- nvinfo : EIATTR_KPARAM_INFO
	.align		4
.L_9:
        /*0018*/ 	.byte	0x04, 0x17
        /*001a*/ 	.short	(.L_11 - .L_10)
.L_10:
        /*001c*/ 	.word	0x00000000
        /*0020*/ 	.short	0x0002
        /*0022*/ 	.short	0x0010
        /*0024*/ 	.byte	0x00, 0xf5, 0x21, 0x00


	//----- nvinfo : EIATTR_KPARAM_INFO
	.align		4
.L_11:
        /*0028*/ 	.byte	0x04, 0x17
        /*002a*/ 	.short	(.L_13 - .L_12)
.L_12:
        /*002c*/ 	.word	0x00000000
        /*0030*/ 	.short	0x0001
        /*0032*/ 	.short	0x0008
        /*0034*/ 	.byte	0x00, 0xf5, 0x21, 0x00


	//----- nvinfo : EIATTR_KPARAM_INFO
	.align		4
.L_13:
        /*0038*/ 	.byte	0x04, 0x17
        /*003a*/ 	.short	(.L_15 - .L_14)
.L_14:
        /*003c*/ 	.word	0x00000000
        /*0040*/ 	.short	0x0000
        /*0042*/ 	.short	0x0000
        /*0044*/ 	.byte	0x00, 0xf5, 0x21, 0x00


	//----- nvinfo : EIATTR_SPARSE_MMA_MASK
	.align		4
.L_15:
        /*0048*/ 	.byte	0x03, 0x50
        /*004a*/ 	.short	0x0000


	//----- nvinfo : EIATTR_MAXREG_COUNT
	.align		4
        /*004c*/ 	.byte	0x03, 0x1b
        /*004e*/ 	.short	0x00ff


	//----- nvinfo : EIATTR_MERCURY_ISA_VERSION
	.align		4
        /*0050*/ 	.byte	0x03, 0x5f
        /*0052*/ 	.short	0x0101


	//----- nvinfo : EIATTR_VRC_CTA_INIT_COUNT
	.align		4
        /*0054*/ 	.byte	0x02, 0x4a
	.zero		1
	.zero		1


	//----- nvinfo : EIATTR_EXIT_INSTR_OFFSETS
	.align		4
        /*0058*/ 	.byte	0x04, 0x1c
        /*005a*/ 	.short	(.L_17 - .L_16)


	//   ....[0]....
.L_16:
        /*005c*/ 	.word	0x00000090


	//   ....[1]....
        /*0060*/ 	.word	0x00001870


	//----- nvinfo : EIATTR_CBANK_PARAM_SIZE
	.align		4
.L_17:
        /*0064*/ 	.byte	0x03, 0x19
        /*0066*/ 	.short	0x0020


	//----- nvinfo : EIATTR_PARAM_CBANK
	.align		4
        /*0068*/ 	.byte	0x04, 0x0a
        /*006a*/ 	.short	(.L_19 - .L_18)
	.align		4
.L_18:
        /*006c*/ 	.word	index@(.nv.constant0._Z18matrix_vector_multPiS_S_m)
        /*0070*/ 	.short	0x0380
        /*0072*/ 	.short	0x0020


	//----- nvinfo : EIATTR_SW_WAR
	.align		4
.L_19:
        /*0074*/ 	.byte	0x04, 0x36
        /*0076*/ 	.short	(.L_21 - .L_20)
.L_20:
        /*0078*/ 	.word	0x00000008
.L_21:


//--------------------- .nv.callgraph             --------------------------
	.section	.nv.callgraph,"",@"SHT_CUDA_CALLGRAPH"
	.align	4
	.sectionentsize	8
	.align		4
        /*0000*/ 	.word	0x00000000
	.align		4
        /*0004*/ 	.word	0xffffffff
	.align		4
        /*0008*/ 	.word	0x00000000
	.align		4
        /*000c*/ 	.word	0xfffffffe
	.align		4
        /*0010*/ 	.word	0x00000000
	.align		4
        /*0014*/ 	.word	0xfffffffd
	.align		4
        /*0018*/ 	.word	0x00000000
	.align		4
        /*001c*/ 	.word	0xfffffffc


//--------------------- .text._Z18matrix_vector_multPiS_S_m --------------------------
	.section	.text._Z18matrix_vector_multPiS_S_m,"ax",@progbits
	.align	128
        .global         _Z18matrix_vector_multPiS_S_m
        .type           _Z18matrix_vector_multPiS_S_m,@function
        .size           _Z18matrix_vector_multPiS_S_m,(.L_x_7 - _Z18matrix_vector_multPiS_S_m)
        .other          _Z18matrix_vector_multPiS_S_m,@"STO_CUDA_ENTRY STV_DEFAULT"
_Z18matrix_vector_multPiS_S_m:
.text._Z18matrix_vector_multPiS_S_m:
[----:B------:R-:W-:Y:S01]  /*0000*/  LDC R1, c[0x0][0x37c] ;  /* 0x0000df00ff017b82 */ /* 0x000fe20000000800 */
[----:B------:R-:W0:Y:S07]  /*0010*/  S2R R3, SR_TID.X ;  /* 0x0000000000037919 */ /* 0x000e2e0000002100 */
[----:B------:R-:W0:Y:S01]  /*0020*/  S2UR UR4, SR_CTAID.X ;  /* 0x00000000000479c3 */ /* 0x000e220000002500 */
[----:B------:R-:W1:Y:S07]  /*0030*/  LDCU.64 UR20, c[0x0][0x398] ;  /* 0x00007300ff1477ac */ /* 0x000e6e0008000a00 */
[----:B------:R-:W0:Y:S02]  /*0040*/  LDC R0, c[0x0][0x360] ;  /* 0x0000d800ff007b82 */ /* 0x000e240000000800 */
[----:B0-----:R-:W-:-:S05]  /*0050*/  IMAD R0, R0, UR4, R3 ;  /* 0x0000000400007c24 */ /* 0x001fca000f8e0203 */
[----:B-1----:R-:W-:Y:S02]  /*0060*/  ISETP.GE.U32.AND P0, PT, R0, UR20, PT ;  /* 0x0000001400007c0c */ /* 0x002fe4000bf06070 */
[----:B------:R-:W-:-:S04]  /*0070*/  SHF.R.S32.HI R3, RZ, 0x1f, R0 ;  /* 0x0000001fff037819 */ /* 0x000fc80000011400 */
[----:B------:R-:W-:-:S13]  /*0080*/  ISETP.GE.U32.AND.EX P0, PT, R3, UR21, PT, P0 ;  /* 0x0000001503007c0c */ /* 0x000fda000bf06100 */
[----:B------:R-:W-:Y:S05]  /*0090*/  @P0 EXIT ;  /* 0x000000000000094d */ /* 0x000fea0003800000 */
[----:B------:R-:W-:Y:S02]  /*00a0*/  UISETP.GE.U32.AND UP0, UPT, UR20, 0x10, UPT ;  /* 0x000000101400788c */ /* 0x000fe4000bf06070 */
[----:B------:R-:W-:Y:S01]  /*00b0*/  IMAD R5, R3, UR20, RZ ;  /* 0x0000001403057c24 */ /* 0x000fe2000f8e02ff */
[----:B------:R-:W-:Y:S02]  /*00c0*/  ULOP3.LUT UR8, UR20, 0xf, URZ, 0xc0, !UPT ;  /* 0x0000000f14087892 */ /* 0x000fe4000f8ec0ff */
[C---:B------:R-:W-:Y:S01]  /*00d0*/  IMAD.WIDE.U32 R12, R0.reuse, UR20, RZ ;  /* 0x00000014000c7c25 */ /* 0x040fe2000f8e00ff */
[----:B------:R-:W-:Y:S01]  /*00e0*/  UISETP.GE.U32.AND.EX UP0, UPT, UR21, URZ, UPT, UP0 ;  /* 0x000000ff1500728c */ /* 0x000fe2000bf06100 */
[----:B------:R-:W-:Y:S02]  /*00f0*/  UMOV UR4, URZ ;  /* 0x000000ff00047c82 */ /* 0x000fe40008000000 */
[----:B------:R-:W-:Y:S01]  /*0100*/  IMAD R5, R0, UR21, R5 ;  /* 0x0000001500057c24 */ /* 0x000fe2000f8e0205 */
[----:B------:R-:W-:Y:S01]  /*0110*/  UMOV UR6, URZ ;  /* 0x000000ff00067c82 */ /* 0x000fe20008000000 */
[----:B------:R-:W-:Y:S01]  /*0120*/  IMAD.MOV.U32 R4, RZ, RZ, RZ ;  /* 0x000000ffff047224 */ /* 0x000fe200078e00ff */
[----:B------:R-:W0:Y:S01]  /*0130*/  LDCU.64 UR22, c[0x0][0x358] ;  /* 0x00006b00ff1677ac */ /* 0x000e220008000a00 */
[----:B------:R-:W-:-:S02]  /*0140*/  IMAD.IADD R2, R13, 0x1, R5 ;  /* 0x000000010d027824 */ /* 0x000fc400078e0205 */
[----:B------:R-:W-:Y:S05]  /*0150*/  BRA.U !UP0, `(.L_x_0) ;  /* 0x00000005089c7547 */ /* 0x000fea000b800000 */
[----:B------:R-:W1:Y:S01]  /*0160*/  LDCU.128 UR12, c[0x0][0x380] ;  /* 0x00007000ff0c77ac */ /* 0x000e620008000c00 */
[----:B------:R-:W-:Y:S01]  /*0170*/  IMAD.MOV.U32 R4, RZ, RZ, RZ ;  /* 0x000000ffff047224 */ /* 0x000fe200078e00ff */
[----:B------:R-:W2:Y:S01]  /*0180*/  LDCU UR6, c[0x0][0x39c] ;  /* 0x00007380ff0677ac */ /* 0x000ea20008000800 */
[----:B------:R-:W-:Y:S01]  /*0190*/  ULOP3.LUT UR4, UR20, 0xfffffff0, URZ, 0xc0, !UPT ;  /* 0xfffffff014047892 */ /* 0x000fe2000f8ec0ff */
[----:B-1----:R-:W-:Y:S01]  /*01a0*/  LEA R6, P0, R12, UR12, 0x2 ;  /* 0x0000000c0c067c11 */ /* 0x002fe2000f8010ff */
[----:B------:R-:W-:-:S03]  /*01b0*/  UIADD3 UR5, UP0, UPT, UR14, 0x20, URZ ;  /* 0x000000200e057890 */ /* 0x000fc6000ff1e0ff */
[----:B------:R-:W-:Y:S01]  /*01c0*/  IADD3 R6, P1, PT, R6, 0x20, RZ ;  /* 0x0000002006067810 */ /* 0x000fe20007f3e0ff */
[----:B------:R-:W-:Y:S01]  /*01d0*/  UIADD3.X UR7, UPT, UPT, URZ, UR15, URZ, UP0, !UPT ;  /* 0x0000000fff077290 */ /* 0x000fe200087fe4ff */
[----:B------:R-:W-:Y:S02]  /*01e0*/  LEA.HI.X R7, R12, UR13, R2, 0x2, P0 ;  /* 0x0000000d0c077c11 */ /* 0x000fe400080f1402 */
[----:B------:R-:W-:Y:S01]  /*01f0*/  MOV R8, UR5 ;  /* 0x0000000500087c02 */ /* 0x000fe20008000f00 */
[----:B------:R-:W-:Y:S02]  /*0200*/  UMOV UR5, UR4 ;  /* 0x0000000400057c82 */ /* 0x000fe40008000000 */
[----:B------:R-:W-:Y:S02]  /*0210*/  IMAD.X R7, RZ, RZ, R7, P1 ;  /* 0x000000ffff077224 */ /* 0x000fe400008e0607 */
[----:B------:R-:W-:Y:S01]  /*0220*/  IMAD.U32 R9, RZ, RZ, UR7 ;  /* 0x00000007ff097e24 */ /* 0x000fe2000f8e00ff */
[----:B--2---:R-:W-:-:S06]  /*0230*/  UMOV UR7, UR6 ;  /* 0x0000000600077c82 */ /* 0x004fcc0008000000 */
.L_x_1:
[----:B0-----:R-:W2:Y:S04]  /*0240*/  LDG.E R11, desc[UR22][R6.64+-0x1c] ;  /* 0xffffe416060b7981 */ /* 0x001ea8000c1e1900 */
[----:B------:R-:W2:Y:S04]  /*0250*/  LDG.E R14, desc[UR22][R8.64+-0x1c] ;  /* 0xffffe416080e7981 */ /* 0x000ea8000c1e1900 */
[----:B------:R-:W3:Y:S04]  /*0260*/  LDG.E R5, desc[UR22][R6.64+-0x20] ;  /* 0xffffe01606057981 */ /* 0x000ee8000c1e1900 */
[----:B------:R-:W3:Y:S04]  /*0270*/  LDG.E R10, desc[UR22][R8.64+-0x20] ;  /* 0xffffe016080a7981 */ /* 0x000ee8000c1e1900 */
[----:B------:R-:W4:Y:S04]  /*0280*/  LDG.E R15, desc[UR22][R6.64+-0x18] ;  /* 0xffffe816060f7981 */ /* 0x000f28000c1e1900 */
[----:B------:R-:W4:Y:S04]  /*0290*/  LDG.E R20, desc[UR22][R8.64+-0x18] ;  /* 0xffffe81608147981 */ /* 0x000f28000c1e1900 */
[----:B------:R-:W5:Y:S04]  /*02a0*/  LDG.E R21, desc[UR22][R6.64+-0x14] ;  /* 0xffffec1606157981 */ /* 0x000f68000c1e1900 */
[----:B------:R-:W5:Y:S04]  /*02b0*/  LDG.E R22, desc[UR22][R8.64+-0x14] ;  /* 0xffffec1608167981 */ /* 0x000f68000c1e1900 */
[----:B------:R-:W5:Y:S04]  /*02c0*/  LDG.E R23, desc[UR22][R6.64+-0x10] ;  /* 0xfffff01606177981 */ /* 0x000f68000c1e1900 */
[----:B------:R-:W5:Y:S04]  /*02d0*/  LDG.E R24, desc[UR22][R8.64+-0x10] ;  /* 0xfffff01608187981 */ /* 0x000f68000c1e1900 */
[----:B------:R-:W5:Y:S04]  /*02e0*/  LDG.E R16, desc[UR22][R6.64+-0xc] ;  /* 0xfffff41606107981 */ /* 0x000f68000c1e1900 */
[----:B------:R-:W5:Y:S04]  /*02f0*/  LDG.E R17, desc[UR22][R8.64+-0xc] ;  /* 0xfffff41608117981 */ /* 0x000f68000c1e1900 */
[----:B------:R-:W5:Y:S04]  /*0300*/  LDG.E R18, desc[UR22][R6.64+-0x8] ;  /* 0xfffff81606127981 */ /* 0x000f68000c1e1900 */
[----:B------:R-:W5:Y:S01]  /*0310*/  LDG.E R19, desc[UR22][R8.64+-0x8] ;  /* 0xfffff81608137981 */ /* 0x000f62000c1e1900 */
[----:B--2---:R-:W-:-:S03]  /*0320*/  IMAD R26, R11, R14, RZ ;  /* 0x0000000e0b1a7224 */ /* 0x004fc600078e02ff */
[----:B------:R-:W2:Y:S04]  /*0330*/  LDG.E R14, desc[UR22][R6.64+-0x4] ;  /* 0xfffffc16060e7981 */ /* 0x000ea8000c1e1900 */
[----:B------:R-:W2:Y:S01]  /*0340*/  LDG.E R11, desc[UR22][R8.64+-0x4] ;  /* 0xfffffc16080b7981 */ /* 0x000ea2000c1e1900 */
[----:B---3--:R-:W-:-:S03]  /*0350*/  IMAD R25, R5, R10, RZ ;  /* 0x0000000a05197224 */ /* 0x008fc600078e02ff */
[----:B------:R-:W3:Y:S04]  /*0360*/  LDG.E R10, desc[UR22][R6.64] ;  /* 0x00000016060a7981 */ /* 0x000ee8000c1e1900 */
[----:B------:R-:W3:Y:S01]  /*0370*/  LDG.E R5, desc[UR22][R8.64] ;  /* 0x0000001608057981 */ /* 0x000ee2000c1e1900 */
[----:B------:R-:W-:Y:S01]  /*0380*/  I2FP.F32.S32 R25, R25 ;  /* 0x0000001900197245 */ /* 0x000fe20000201400 */
[----:B----4-:R-:W-:Y:S01]  /*0390*/  IMAD R15, R15, R20, RZ ;  /* 0x000000140f0f7224 */ /* 0x010fe200078e02ff */
[----:B------:R-:W-:-:S03]  /*03a0*/  I2FP.F32.S32 R26, R26 ;  /* 0x0000001a001a7245 */ /* 0x000fc60000201400 */
[----:B------:R-:W-:Y:S01]  /*03b0*/  FADD R25, R25, R4 ;  /* 0x0000000419197221 */ /* 0x000fe20000000000 */
[----:B------:R-:W-:Y:S02]  /*03c0*/  I2FP.F32.S32 R4, R15 ;  /* 0x0000000f00047245 */ /* 0x000fe40000201400 */
[----:B------:R-:W4:Y:S01]  /*03d0*/  LDG.E R15, desc[UR22][R8.64+0x4] ;  /* 0x00000416080f7981 */ /* 0x000f22000c1e1900 */
[----:B------:R-:W-:Y:S01]  /*03e0*/  FADD R25, R25, R26 ;  /* 0x0000001a19197221 */ /* 0x000fe20000000000 */
[----:B-----5:R-:W-:-:S03]  /*03f0*/  IMAD R21, R21, R22, RZ ;  /* 0x0000001615157224 */ /* 0x020fc600078e02ff */
[----:B------:R-:W-:Y:S02]  /*0400*/  FADD R25, R25, R4 ;  /* 0x0000000419197221 */ /* 0x000fe40000000000 */
[----:B------:R-:W4:Y:S01]  /*0410*/  LDG.E R4, desc[UR22][R6.64+0x4] ;  /* 0x0000041606047981 */ /* 0x000f22000c1e1900 */
[----:B------:R-:W-:Y:S01]  /*0420*/  I2FP.F32.S32 R20, R21 ;  /* 0x0000001500147245 */ /* 0x000fe20000201400 */
[----:B------:R-:W-:-:S04]  /*0430*/  IMAD R23, R23, R24, RZ ;  /* 0x0000001817177224 */ /* 0x000fc800078e02ff */
[----:B------:R-:W-:Y:S01]  /*0440*/  FADD R20, R25, R20 ;  /* 0x0000001419147221 */ /* 0x000fe20000000000 */
[----:B------:R-:W-:Y:S01]  /*0450*/  I2FP.F32.S32 R23, R23 ;  /* 0x0000001700177245 */ /* 0x000fe20000201400 */
[----:B------:R-:W-:Y:S02]  /*0460*/  IMAD R21, R16, R17, RZ ;  /* 0x0000001110157224 */ /* 0x000fe400078e02ff */
[----:B------:R-:W5:Y:S04]  /*0470*/  LDG.E R17, desc[UR22][R6.64+0x8] ;  /* 0x0000081606117981 */ /* 0x000f68000c1e1900 */
[----:B------:R-:W5:Y:S01]  /*0480*/  LDG.E R16, desc[UR22][R8.64+0x8] ;  /* 0x0000081608107981 */ /* 0x000f62000c1e1900 */
[----:B------:R-:W-:-:S03]  /*0490*/  IMAD R24, R18, R19, RZ ;  /* 0x0000001312187224 */ /* 0x000fc600078e02ff */
[----:B------:R-:W5:Y:S01]  /*04a0*/  LDG.E R18, desc[UR22][R6.64+0xc] ;  /* 0x00000c1606127981 */ /* 0x000f62000c1e1900 */
[----:B------:R-:W-:Y:S01]  /*04b0*/  I2FP.F32.S32 R22, R21 ;  /* 0x0000001500167245 */ /* 0x000fe20000201400 */
[----:B------:R-:W-:Y:S02]  /*04c0*/  FADD R23, R20, R23 ;  /* 0x0000001714177221 */ /* 0x000fe40000000000 */
[----:B------:R-:W5:Y:S01]  /*04d0*/  LDG.E R19, desc[UR22][R8.64+0xc] ;  /* 0x00000c1608137981 */ /* 0x000f62000c1e1900 */
[----:B------:R-:W-:-:S03]  /*04e0*/  I2FP.F32.S32 R25, R24 ;  /* 0x0000001800197245 */ /* 0x000fc60000201400 */
[----:B------:R-:W5:Y:S01]  /*04f0*/  LDG.E R20, desc[UR22][R6.64+0x10] ;  /* 0x0000101606147981 */ /* 0x000f62000c1e1900 */
[----:B------:R-:W-:-:S03]  /*0500*/  FADD R26, R23, R22 ;  /* 0x00000016171a7221 */ /* 0x000fc60000000000 */
[----:B------:R-:W5:Y:S01]  /*0510*/  LDG.E R21, desc[UR22][R8.64+0x10] ;  /* 0x0000101608157981 */ /* 0x000f62000c1e1900 */
[----:B------:R-:W-:-:S03]  /*0520*/  FADD R26, R26, R25 ;  /* 0x000000191a1a7221 */ /* 0x000fc60000000000 */
[----:B------:R-:W5:Y:S04]  /*0530*/  LDG.E R22, desc[UR22][R6.64+0x14] ;  /* 0x0000141606167981 */ /* 0x000f68000c1e1900 */
[----:B------:R-:W5:Y:S04]  /*0540*/  LDG.E R23, desc[UR22][R8.64+0x14] ;  /* 0x0000141608177981 */ /* 0x000f68000c1e1900 */
[----:B------:R-:W5:Y:S04]  /*0550*/  LDG.E R25, desc[UR22][R6.64+0x18] ;  /* 0x0000181606197981 */ /* 0x000f68000c1e1900 */
[----:B------:R-:W5:Y:S01]  /*0560*/  LDG.E R24, desc[UR22][R8.64+0x18] ;  /* 0x0000181608187981 */ /* 0x000f62000c1e1900 */
[----:B--2---:R-:W-:-:S02]  /*0570*/  IMAD R11, R14, R11, RZ ;  /* 0x0000000b0e0b7224 */ /* 0x004fc400078e02ff */
[----:B---3--:R-:W-:Y:S02]  /*0580*/  IMAD R14, R10, R5, RZ ;  /* 0x000000050a0e7224 */ /* 0x008fe400078e02ff */
[----:B------:R0:W2:Y:S04]  /*0590*/  LDG.E R10, desc[UR22][R6.64+0x1c] ;  /* 0x00001c16060a7981 */ /* 0x0000a8000c1e1900 */
[----:B------:R1:W2:Y:S01]  /*05a0*/  LDG.E R5, desc[UR22][R8.64+0x1c] ;  /* 0x00001c1608057981 */ /* 0x0002a2000c1e1900 */
[----:B------:R-:W-:Y:S02]  /*05b0*/  I2FP.F32.S32 R11, R11 ;  /* 0x0000000b000b7245 */ /* 0x000fe40000201400 */
[----:B------:R-:W-:-:S03]  /*05c0*/  I2FP.F32.S32 R14, R14 ;  /* 0x0000000e000e7245 */ /* 0x000fc60000201400 */
[----:B------:R-:W-:Y:S01]  /*05d0*/  FADD R11, R26, R11 ;  /* 0x0000000b1a0b7221 */ /* 0x000fe20000000000 */
[----:B----4-:R-:W-:-:S03]  /*05e0*/  IMAD R4, R4, R15, RZ ;  /* 0x0000000f04047224 */ /* 0x010fc600078e02ff */
[----:B------:R-:W-:Y:S02]  /*05f0*/  FADD R11, R11, R14 ;  /* 0x0000000e0b0b7221 */ /* 0x000fe40000000000 */
[----:B------:R-:W-:Y:S01]  /*0600*/  I2FP.F32.S32 R4, R4 ;  /* 0x0000000400047245 */ /* 0x000fe20000201400 */
[----:B------:R-:W-:-:S04]  /*0610*/  UIADD3 UR5, UP0, UPT, UR5, -0x10, URZ ;  /* 0xfffffff005057890 */ /* 0x000fc8000ff1e0ff */
[----:B------:R-:W-:Y:S01]  /*0620*/  FADD R4, R11, R4 ;  /* 0x000000040b047221 */ /* 0x000fe20000000000 */
[----:B-----5:R-:W-:-:S05]  /*0630*/  IMAD R16, R17, R16, RZ ;  /* 0x0000001011107224 */ /* 0x020fca00078e02ff */
[----:B------:R-:W-:Y:S01]  /*0640*/  I2FP.F32.S32 R15, R16 ;  /* 0x00000010000f7245 */ /* 0x000fe20000201400 */
[----:B------:R-:W-:-:S04]  /*0650*/  IMAD R18, R18, R19, RZ ;  /* 0x0000001312127224 */ /* 0x000fc800078e02ff */
[----:B------:R-:W-:Y:S01]  /*0660*/  FADD R4, R4, R15 ;  /* 0x0000000f04047221 */ /* 0x000fe20000000000 */
[----:B------:R-:W-:Y:S01]  /*0670*/  I2FP.F32.S32 R11, R18 ;  /* 0x00000012000b7245 */ /* 0x000fe20000201400 */
[----:B------:R-:W-:Y:S01]  /*0680*/  IMAD R20, R20, R21, RZ ;  /* 0x0000001514147224 */ /* 0x000fe200078e02ff */
[----:B------:R-:W-:-:S03]  /*0690*/  UIADD3.X UR7, UPT, UPT, UR7, -0x1, URZ, UP0, !UPT ;  /* 0xffffffff07077890 */ /* 0x000fc600087fe4ff */
[----:B------:R-:W-:Y:S01]  /*06a0*/  FADD R4, R4, R11 ;  /* 0x0000000b04047221 */ /* 0x000fe20000000000 */
[----:B------:R-:W-:Y:S01]  /*06b0*/  UISETP.NE.U32.AND UP0, UPT, UR5, URZ, UPT ;  /* 0x000000ff0500728c */ /* 0x000fe2000bf05070 */
[----:B------:R-:W-:Y:S01]  /*06c0*/  I2FP.F32.S32 R15, R20 ;  /* 0x00000014000f7245 */ /* 0x000fe20000201400 */
[----:B------:R-:W-:Y:S02]  /*06d0*/  IMAD R22, R22, R23, RZ ;  /* 0x0000001716167224 */ /* 0x000fe400078e02ff */
[----:B------:R-:W-:Y:S02]  /*06e0*/  UISETP.NE.AND.EX UP0, UPT, UR7, URZ, UPT, UP0 ;  /* 0x000000ff0700728c */ /* 0x000fe4000bf05300 */
[----:B------:R-:W-:Y:S01]  /*06f0*/  FADD R4, R4, R15 ;  /* 0x0000000f04047221 */ /* 0x000fe20000000000 */
[----:B------:R-:W-:Y:S01]  /*0700*/  I2FP.F32.S32 R11, R22 ;  /* 0x00000016000b7245 */ /* 0x000fe20000201400 */
[----:B------:R-:W-:-:S04]  /*0710*/  IMAD R24, R25, R24, RZ ;  /* 0x0000001819187224 */ /* 0x000fc800078e02ff */
[----:B------:R-:W-:Y:S01]  /*0720*/  FADD R4, R4, R11 ;  /* 0x0000000b04047221 */ /* 0x000fe20000000000 */
[----:B------:R-:W-:Y:S02]  /*0730*/  I2FP.F32.S32 R15, R24 ;  /* 0x00000018000f7245 */ /* 0x000fe40000201400 */
[----:B0-----:R-:W-:Y:S02]  /*0740*/  IADD3 R6, P1, PT, R6, 0x40, RZ ;  /* 0x0000004006067810 */ /* 0x001fe40007f3e0ff */
[----:B-1----:R-:W-:Y:S01]  /*0750*/  IADD3 R8, P0, PT, R8, 0x40, RZ ;  /* 0x0000004008087810 */ /* 0x002fe20007f1e0ff */
[----:B------:R-:W-:Y:S02]  /*0760*/  FADD R4, R4, R15 ;  /* 0x0000000f04047221 */ /* 0x000fe40000000000 */
[----:B------:R-:W-:Y:S01]  /*0770*/  IMAD.X R7, RZ, RZ, R7, P1 ;  /* 0x000000ffff077224 */ /* 0x000fe200008e0607 */
[----:B------:R-:W-:Y:S01]  /*0780*/  IADD3.X R9, PT, PT, RZ, R9, RZ, P0, !PT ;  /* 0x00000009ff097210 */ /* 0x000fe200007fe4ff */
[----:B--2---:R-:W-:-:S05]  /*0790*/  IMAD R5, R10, R5, RZ ;  /* 0x000000050a057224 */ /* 0x004fca00078e02ff */
[----:B------:R-:W-:-:S05]  /*07a0*/  I2FP.F32.S32 R5, R5 ;  /* 0x0000000500057245 */ /* 0x000fca0000201400 */
[----:B------:R-:W-:Y:S01]  /*07b0*/  FADD R4, R4, R5 ;  /* 0x0000000504047221 */ /* 0x000fe20000000000 */
[----:B------:R-:W-:Y:S06]  /*07c0*/  BRA.U UP0, `(.L_x_1) ;  /* 0xfffffff9009c7547 */ /* 0x000fec000b83ffff */
.L_x_0:
[----:B------:R-:W-:-:S04]  /*07d0*/  UISETP.NE.U32.AND UP0, UPT, UR8, URZ, UPT ;  /* 0x000000ff0800728c */ /* 0x000fc8000bf05070 */
[----:B------:R-:W-:-:S09]  /*07e0*/  UISETP.NE.AND.EX UP0, UPT, URZ, URZ, UPT, UP0 ;  /* 0x000000ffff00728c */ /* 0x000fd2000bf05300 */
[----:B------:R-:W-:Y:S05]  /*07f0*/  BRA.U !UP0, `(.L_x_2) ;  /* 0x0000001108087547 */ /* 0x000fea000b800000 */
[----:B------:R-:W-:Y:S02]  /*0800*/  UISETP.GE.U32.AND UP1, UPT, UR8, 0x8, UPT ;  /* 0x000000080800788c */ /* 0x000fe4000bf26070 */
[----:B------:R-:W-:Y:S02]  /*0810*/  ULOP3.LUT UR36, UR20, 0x7, URZ, 0xc0, !UPT ;  /* 0x0000000714247892 */ /* 0x000fe4000f8ec0ff */
[----:B------:R-:W-:Y:S02]  /*0820*/  UISETP.GE.U32.AND.EX UP1, UPT, URZ, URZ, UPT, UP1 ;  /* 0x000000ffff00728c */ /* 0x000fe4000bf26110 */
[----:B------:R-:W-:-:S04]  /*0830*/  UISETP.NE.U32.AND UP0, UPT, UR36, URZ, UPT ;  /* 0x000000ff2400728c */ /* 0x000fc8000bf05070 */
[----:B------:R-:W-:-:S03]  /*0840*/  UISETP.NE.AND.EX UP0, UPT, URZ, URZ, UPT, UP0 ;  /* 0x000000ffff00728c */ /* 0x000fc6000bf05300 */
[----:B------:R-:W-:Y:S08]  /*0850*/  BRA.U !UP1, `(.L_x_3) ;  /* 0x0000000909547547 */ /* 0x000ff0000b800000 */
[----:B------:R-:W1:Y:S01]  /*0860*/  LDCU.128 UR12, c[0x0][0x380] ;  /* 0x00007000ff0c77ac */ /* 0x000e620008000c00 */
[----:B------:R-:W-:Y:S01]  /*0870*/  IADD3 R7, P0, PT, R12, UR4, RZ ;  /* 0x000000040c077c10 */ /* 0x000fe2000ff1e0ff */
[----:B------:R-:W-:-:S03]  /*0880*/  UIADD3 UR33, UP1, UPT, UR4, 0x1, URZ ;  /* 0x0000000104217890 */ /* 0x000fc6000ff3e0ff */
[----:B------:R-:W-:Y:S01]  /*0890*/  IADD3.X R8, PT, PT, R2, UR6, RZ, P0, !PT ;  /* 0x0000000602087c10 */ /* 0x000fe200087fe4ff */
[----:B------:R-:W-:Y:S02]  /*08a0*/  UIADD3 UR31, UP5, UPT, UR4, 0x3, URZ ;  /* 0x00000003041f7890 */ /* 0x000fe4000ffbe0ff */
[----:B------:R-:W-:Y:S01]  /*08b0*/  UIADD3 UR32, UP6, UPT, UR4, 0x2, URZ ;  /* 0x0000000204207890 */ /* 0x000fe2000ffde0ff */
[C---:B------:R-:W-:Y:S01]  /*08c0*/  IADD3 R5, P1, PT, R12.reuse, UR33, RZ ;  /* 0x000000210c057c10 */ /* 0x040fe2000ff3e0ff */
[----:B------:R-:W-:Y:S02]  /*08d0*/  UIADD3 UR30, UP4, UPT, UR4, 0x4, URZ ;  /* 0x00000004041e7890 */ /* 0x000fe4000ff9e0ff */
[----:B------:R-:W-:Y:S02]  /*08e0*/  UIADD3 UR29, UP3, UPT, UR4, 0x5, URZ ;  /* 0x00000005041d7890 */ /* 0x000fe4000ff7e0ff */
[----:B------:R-:W-:Y:S01]  /*08f0*/  IMAD.X R6, RZ, RZ, R2, P1 ;  /* 0x000000ffff067224 */ /* 0x000fe200008e0602 */
[----:B------:R-:W-:Y:S01]  /*0900*/  UIADD3.X UR26, UPT, UPT, URZ, UR6, URZ, UP1, !UPT ;  /* 0x00000006ff1a7290 */ /* 0x000fe20008ffe4ff */
[----:B-1----:R-:W-:Y:S01]  /*0910*/  LEA R10, P1, R5, UR12, 0x2 ;  /* 0x0000000c050a7c11 */ /* 0x002fe2000f8210ff */
[----:B------:R-:W-:Y:S01]  /*0920*/  UIADD3 UR27, UP1, UPT, UR4, 0x7, URZ ;  /* 0x00000007041b7890 */ /* 0x000fe2000ff3e0ff */
[----:B------:R-:W-:Y:S01]  /*0930*/  LEA R24, P0, R7, UR12, 0x2 ;  /* 0x0000000c07187c11 */ /* 0x000fe2000f8010ff */
[----:B------:R-:W-:Y:S01]  /*0940*/  UIADD3 UR28, UP2, UPT, UR4, 0x6, URZ ;  /* 0x00000006041c7890 */ /* 0x000fe2000ff5e0ff */
[----:B------:R-:W-:Y:S01]  /*0950*/  LEA.HI.X R11, R5, UR13, R6, 0x2, P1 ;  /* 0x0000000d050b7c11 */ /* 0x000fe200088f1406 */
[----:B------:R-:W-:Y:S01]  /*0960*/  USHF.L.U32 UR25, UR33, 0x2, URZ ;  /* 0x0000000221197899 */ /* 0x000fe200080006ff */
[----:B------:R-:W-:Y:S01]  /*0970*/  LEA.HI.X R25, R7, UR13, R8, 0x2, P0 ;  /* 0x0000000d07197c11 */ /* 0x000fe200080f1408 */
[----:B------:R-:W-:Y:S01]  /*0980*/  UIADD3.X UR24, UPT, UPT, URZ, UR6, URZ, UP6, !UPT ;  /* 0x00000006ff187290 */ /* 0x000fe2000b7fe4ff */
[C---:B------:R-:W-:Y:S01]  /*0990*/  IADD3 R5, P1, PT, R12.reuse, UR31, RZ ;  /* 0x0000001f0c057c10 */ /* 0x040fe2000ff3e0ff */
[----:B------:R-:W-:Y:S01]  /*09a0*/  ULEA UR34, UP6, UR4, UR14, 0x2 ;  /* 0x0000000e04227291 */ /* 0x000fe2000f8c10ff */
[C---:B------:R-:W-:Y:S01]  /*09b0*/  IADD3 R7, P0, PT, R12.reuse, UR32, RZ ;  /* 0x000000200c077c10 */ /* 0x040fe2000ff1e0ff */
[----:B------:R-:W-:Y:S01]  /*09c0*/  USHF.L.U32 UR21, UR32, 0x2, URZ ;  /* 0x0000000220157899 */ /* 0x000fe200080006ff */
[----:B0-----:R0:W2:Y:S01]  /*09d0*/  LDG.E R9, desc[UR22][R24.64] ;  /* 0x0000001618097981 */ /* 0x0010a2000c1e1900 */
[----:B------:R-:W-:Y:S01]  /*09e0*/  IMAD.X R6, RZ, RZ, R2, P1 ;  /* 0x000000ffff067224 */ /* 0x000fe200008e0602 */
[-C--:B------:R-:W-:Y:S01]  /*09f0*/  IADD3.X R8, PT, PT, RZ, R2.reuse, RZ, P0, !PT ;  /* 0x00000002ff087210 */ /* 0x080fe200007fe4ff */
[----:B------:R-:W-:Y:S01]  /*0a00*/  USHF.L.U64.HI UR26, UR33, 0x2, UR26 ;  /* 0x00000002211a7899 */ /* 0x000fe2000801021a */
[----:B------:R-:W-:Y:S01]  /*0a10*/  LEA R20, P0, R7, UR12, 0x2 ;  /* 0x0000000c07147c11 */ /* 0x000fe2000f8010ff */
[----:B------:R-:W-:Y:S01]  /*0a20*/  ULOP3.LUT UR25, UR25, 0xfffffffc, URZ, 0xc0, !UPT ;  /* 0xfffffffc19197892 */ /* 0x000fe2000f8ec0ff */
[----:B------:R-:W-:Y:S01]  /*0a30*/  LEA R22, P1, R5, UR12, 0x2 ;  /* 0x0000000c05167c11 */ /* 0x000fe2000f8210ff */
[----:B------:R-:W-:Y:S01]  /*0a40*/  USHF.L.U32 UR18, UR31, 0x2, URZ ;  /* 0x000000021f127899 */ /* 0x000fe200080006ff */
[----:B------:R-:W-:Y:S01]  /*0a50*/  LEA.HI.X R21, R7, UR13, R8, 0x2, P0 ;  /* 0x0000000d07157c11 */ /* 0x000fe200080f1408 */
[----:B------:R-:W-:Y:S01]  /*0a60*/  USHF.L.U32 UR16, UR30, 0x2, URZ ;  /* 0x000000021e107899 */ /* 0x000fe200080006ff */
[----:B------:R-:W-:Y:S01]  /*0a70*/  LEA.HI.X R23, R5, UR13, R6, 0x2, P1 ;  /* 0x0000000d05177c11 */ /* 0x000fe200088f1406 */
[----:B------:R-:W-:Y:S01]  /*0a80*/  USHF.L.U32 UR10, UR29, 0x2, URZ ;  /* 0x000000021d0a7899 */ /* 0x000fe200080006ff */
[C---:B------:R-:W-:Y:S01]  /*0a90*/  IADD3 R7, P0, PT, R12.reuse, UR30, RZ ;  /* 0x0000001e0c077c10 */ /* 0x040fe2000ff1e0ff */
[----:B------:R-:W-:Y:S01]  /*0aa0*/  USHF.L.U32 UR8, UR28, 0x2, URZ ;  /* 0x000000021c087899 */ /* 0x000fe200080006ff */
[C---:B------:R-:W-:Y:S01]  /*0ab0*/  IADD3 R5, P1, PT, R12.reuse, UR29, RZ ;  /* 0x0000001d0c057c10 */ /* 0x040fe2000ff3e0ff */
[----:B------:R-:W-:Y:S01]  /*0ac0*/  USHF.L.U32 UR5, UR27, 0x2, URZ ;  /* 0x000000021b057899 */ /* 0x000fe200080006ff */
[----:B------:R-:W3:Y:S01]  /*0ad0*/  LDG.E R10, desc[UR22][R10.64] ;  /* 0x000000160a0a7981 */ /* 0x000ee2000c1e1900 */
[----:B------:R-:W-:Y:S01]  /*0ae0*/  IMAD.X R8, RZ, RZ, R2, P0 ;  /* 0x000000ffff087224 */ /* 0x000fe200000e0602 */
[----:B------:R-:W-:Y:S01]  /*0af0*/  IADD3.X R6, PT, PT, RZ, R2, RZ, P1, !PT ;  /* 0x00000002ff067210 */ /* 0x000fe20000ffe4ff */
[----:B------:R-:W-:Y:S01]  /*0b00*/  UIADD3.X UR17, UPT, UPT, URZ, UR6, URZ, UP4, !UPT ;  /* 0x00000006ff117290 */ /* 0x000fe2000a7fe4ff */
[----:B------:R-:W-:Y:S01]  /*0b10*/  LEA R18, P1, R5, UR12, 0x2 ;  /* 0x0000000c05127c11 */ /* 0x000fe2000f8210ff */
[----:B------:R-:W-:Y:S01]  /*0b20*/  ULEA.HI.X UR35, UR4, UR15, UR6, 0x2, UP6 ;  /* 0x0000000f04237291 */ /* 0x000fe2000b0f1406 */
[----:B------:R-:W-:Y:S01]  /*0b30*/  LEA R16, P0, R7, UR12, 0x2 ;  /* 0x0000000c07107c11 */ /* 0x000fe2000f8010ff */
[----:B------:R-:W-:Y:S01]  /*0b40*/  UIADD3.X UR19, UPT, UPT, URZ, UR6, URZ, UP5, !UPT ;  /* 0x00000006ff137290 */ /* 0x000fe2000affe4ff */
[----:B------:R-:W-:Y:S01]  /*0b50*/  LEA.HI.X R19, R5, UR13, R6, 0x2, P1 ;  /* 0x0000000d05137c11 */ /* 0x000fe200088f1406 */
[----:B------:R-:W-:Y:S01]  /*0b60*/  USHF.L.U64.HI UR24, UR32, 0x2, UR24 ;  /* 0x0000000220187899 */ /* 0x000fe20008010218 */
[----:B------:R-:W-:Y:S01]  /*0b70*/  LEA.HI.X R17, R7, UR13, R8, 0x2, P0 ;  /* 0x0000000d07117c11 */ /* 0x000fe200080f1408 */
[----:B------:R-:W-:Y:S01]  /*0b80*/  ULOP3.LUT UR21, UR21, 0xfffffffc, URZ, 0xc0, !UPT ;  /* 0xfffffffc15157892 */ /* 0x000fe2000f8ec0ff */
[C---:B------:R-:W-:Y:S01]  /*0b90*/  IADD3 R5, P2, PT, R12.reuse, UR27, RZ ;  /* 0x0000001b0c057c10 */ /* 0x040fe2000ff5e0ff */
[----:B------:R-:W-:Y:S01]  /*0ba0*/  ULOP3.LUT UR26, UR26, 0x3, URZ, 0xc0, !UPT ;  /* 0x000000031a1a7892 */ /* 0x000fe2000f8ec0ff */
[----:B------:R-:W-:Y:S01]  /*0bb0*/  IADD3 R7, P0, PT, R12, UR28, RZ ;  /* 0x0000001c0c077c10 */ /* 0x000fe2000ff1e0ff */
[----:B------:R-:W-:Y:S01]  /*0bc0*/  UIADD3 UR25, UP6, UPT, UR25, UR14, URZ ;  /* 0x0000000e19197290 */ /* 0x000fe2000ffde0ff */
[----:B------:R-:W-:Y:S01]  /*0bd0*/  LEA R14, P3, R5, UR12, 0x2 ;  /* 0x0000000c050e7c11 */ /* 0x000fe2000f8610ff */
[--C-:B------:R-:W-:Y:S01]  /*0be0*/  IMAD.X R6, RZ, RZ, R2.reuse, P2 ;  /* 0x000000ffff067224 */ /* 0x100fe200010e0602 */
[----:B------:R-:W-:Y:S01]  /*0bf0*/  UIADD3.X UR7, UPT, UPT, URZ, UR6, URZ, UP1, !UPT ;  /* 0x00000006ff077290 */ /* 0x000fe20008ffe4ff */
[----:B------:R-:W-:Y:S01]  /*0c00*/  IMAD.X R8, RZ, RZ, R2, P0 ;  /* 0x000000ffff087224 */ /* 0x000fe200000e0602 */
[----:B------:R-:W-:Y:S01]  /*0c10*/  LEA R28, P1, R7, UR12, 0x2 ;  /* 0x0000000c071c7c11 */ /* 0x000fe2000f8210ff */
[----:B------:R-:W-:Y:S01]  /*0c20*/  ULOP3.LUT UR18, UR18, 0xfffffffc, URZ, 0xc0, !UPT ;  /* 0xfffffffc12127892 */ /* 0x000fe2000f8ec0ff */
[----:B------:R-:W-:Y:S01]  /*0c30*/  LEA.HI.X R15, R5, UR13, R6, 0x2, P3 ;  /* 0x0000000d050f7c11 */ /* 0x000fe200098f1406 */
[----:B------:R-:W-:Y:S01]  /*0c40*/  ULOP3.LUT UR16, UR16, 0xfffffffc, URZ, 0xc0, !UPT ;  /* 0xfffffffc10107892 */ /* 0x000fe2000f8ec0ff */
[----:B------:R-:W-:Y:S01]  /*0c50*/  LEA.HI.X R29, R7, UR13, R8, 0x2, P1 ;  /* 0x0000000d071d7c11 */ /* 0x000fe200088f1408 */
[----:B------:R-:W-:Y:S01]  /*0c60*/  ULOP3.LUT UR10, UR10, 0xfffffffc, URZ, 0xc0, !UPT ;  /* 0xfffffffc0a0a7892 */ /* 0x000fe2000f8ec0ff */
[----:B------:R-:W-:Y:S01]  /*0c70*/  MOV R6, UR34 ;  /* 0x0000002200067c02 */ /* 0x000fe20008000f00 */
[----:B------:R-:W-:Y:S01]  /*0c80*/  ULOP3.LUT UR8, UR8, 0xfffffffc, URZ, 0xc0, !UPT ;  /* 0xfffffffc08087892 */ /* 0x000fe2000f8ec0ff */
[----:B------:R-:W-:Y:S01]  /*0c90*/  IMAD.U32 R7, RZ, RZ, UR35 ;  /* 0x00000023ff077e24 */ /* 0x000fe2000f8e00ff */
[----:B------:R-:W-:Y:S01]  /*0ca0*/  ULOP3.LUT UR5, UR5, 0xfffffffc, URZ, 0xc0, !UPT ;  /* 0xfffffffc05057892 */ /* 0x000fe2000f8ec0ff */
[----:B------:R1:W4:Y:S01]  /*0cb0*/  LDG.E R11, desc[UR22][R16.64] ;  /* 0x00000016100b7981 */ /* 0x000322000c1e1900 */
[----:B------:R-:W-:-:S02]  /*0cc0*/  USHF.L.U64.HI UR17, UR30, 0x2, UR17 ;  /* 0x000000021e117899 */ /* 0x000fc40008010211 */
[----:B------:R-:W-:Y:S02]  /*0cd0*/  UIADD3.X UR11, UPT, UPT, URZ, UR6, URZ, UP3, !UPT ;  /* 0x00000006ff0b7290 */ /* 0x000fe40009ffe4ff */
[----:B------:R-:W-:Y:S02]  /*0ce0*/  UIADD3.X UR9, UPT, UPT, URZ, UR6, URZ, UP2, !UPT ;  /* 0x00000006ff097290 */ /* 0x000fe400097fe4ff */
[----:B------:R-:W-:Y:S02]  /*0cf0*/  USHF.L.U64.HI UR19, UR31, 0x2, UR19 ;  /* 0x000000021f137899 */ /* 0x000fe40008010213 */
[----:B------:R-:W-:Y:S02]  /*0d00*/  UIADD3 UR21, UP5, UPT, UR21, UR14, URZ ;  /* 0x0000000e15157290 */ /* 0x000fe4000ffbe0ff */
[----:B------:R-:W-:Y:S01]  /*0d10*/  ULOP3.LUT UR24, UR24, 0x3, URZ, 0xc0, !UPT ;  /* 0x0000000318187892 */ /* 0x000fe2000f8ec0ff */
[----:B------:R-:W-:Y:S01]  /*0d20*/  IMAD.U32 R26, RZ, RZ, UR25 ;  /* 0x00000019ff1a7e24 */ /* 0x000fe2000f8e00ff */
[----:B------:R-:W-:Y:S01]  /*0d30*/  UIADD3.X UR26, UPT, UPT, UR26, UR15, URZ, UP6, !UPT ;  /* 0x0000000f1a1a7290 */ /* 0x000fe2000b7fe4ff */
[----:B------:R-:W2:Y:S01]  /*0d40*/  LDG.E R6, desc[UR22][R6.64] ;  /* 0x0000001606067981 */ /* 0x000ea2000c1e1900 */
[----:B------:R-:W-:-:S02]  /*0d50*/  USHF.L.U64.HI UR6, UR27, 0x2, UR7 ;  /* 0x000000021b067899 */ /* 0x000fc40008010207 */
[----:B------:R-:W-:Y:S01]  /*0d60*/  UIADD3 UR18, UP4, UPT, UR18, UR14, URZ ;  /* 0x0000000e12127290 */ /* 0x000fe2000ff9e0ff */
[----:B------:R-:W5:Y:S01]  /*0d70*/  LDG.E R28, desc[UR22][R28.64] ;  /* 0x000000161c1c7981 */ /* 0x000f62000c1e1900 */
[----:B------:R-:W-:Y:S02]  /*0d80*/  UIADD3 UR16, UP3, UPT, UR16, UR14, URZ ;  /* 0x0000000e10107290 */ /* 0x000fe4000ff7e0ff */
[----:B------:R-:W-:Y:S01]  /*0d90*/  UIADD3 UR10, UP2, UPT, UR10, UR14, URZ ;  /* 0x0000000e0a0a7290 */ /* 0x000fe2000ff5e0ff */
[----:B------:R-:W4:Y:S01]  /*0da0*/  LDG.E R5, desc[UR22][R22.64] ;  /* 0x0000001616057981 */ /* 0x000f22000c1e1900 */
[----:B------:R-:W-:Y:S02]  /*0db0*/  UIADD3 UR7, UP1, UPT, UR8, UR14, URZ ;  /* 0x0000000e08077290 */ /* 0x000fe4000ff3e0ff */
[----:B------:R-:W-:Y:S01]  /*0dc0*/  UIADD3 UR5, UP6, UPT, UR5, UR14, URZ ;  /* 0x0000000e05057290 */ /* 0x000fe2000ffde0ff */
[----:B------:R-:W5:Y:S01]  /*0dd0*/  LDG.E R8, desc[UR22][R18.64] ;  /* 0x0000001612087981 */ /* 0x000f62000c1e1900 */
[----:B------:R-:W-:-:S02]  /*0de0*/  ULOP3.LUT UR14, UR17, 0x3, URZ, 0xc0, !UPT ;  /* 0x00000003110e7892 */ /* 0x000fc4000f8ec0ff */
[----:B------:R-:W-:Y:S01]  /*0df0*/  ULOP3.LUT UR19, UR19, 0x3, URZ, 0xc0, !UPT ;  /* 0x0000000313137892 */ /* 0x000fe2000f8ec0ff */
[----:B------:R-:W-:Y:S01]  /*0e00*/  MOV R27, UR26 ;  /* 0x0000001a001b7c02 */ /* 0x000fe20008000f00 */
[----:B------:R-:W-:Y:S01]  /*0e10*/  UIADD3.X UR17, UPT, UPT, UR24, UR15, URZ, UP5, !UPT ;  /* 0x0000000f18117290 */ /* 0x000fe2000affe4ff */
[----:B------:R-:W5:Y:S01]  /*0e20*/  LDG.E R14, desc[UR22][R14.64] ;  /* 0x000000160e0e7981 */ /* 0x000f62000c1e1900 */
[----:B------:R-:W-:Y:S01]  /*0e30*/  USHF.L.U64.HI UR11, UR29, 0x2, UR11 ;  /* 0x000000021d0b7899 */ /* 0x000fe2000801020b */
[----:B0-----:R-:W-:Y:S01]  /*0e40*/  IMAD.U32 R24, RZ, RZ, UR21 ;  /* 0x00000015ff187e24 */ /* 0x001fe2000f8e00ff */
[----:B------:R-:W-:Y:S01]  /*0e50*/  UIADD3.X UR13, UPT, UPT, UR19, UR15, URZ, UP4, !UPT ;  /* 0x0000000f130d7290 */ /* 0x000fe2000a7fe4ff */
[----:B------:R-:W3:Y:S01]  /*0e60*/  LDG.E R29, desc[UR22][R26.64] ;  /* 0x000000161a1d7981 */ /* 0x000ee2000c1e1900 */
[----:B------:R-:W-:Y:S01]  /*0e70*/  USHF.L.U64.HI UR9, UR28, 0x2, UR9 ;  /* 0x000000021c097899 */ /* 0x000fe20008010209 */
[----:B------:R-:W-:Y:S01]  /*0e80*/  IMAD.U32 R25, RZ, RZ, UR17 ;  /* 0x00000011ff197e24 */ /* 0x000fe2000f8e00ff */
[----:B------:R-:W-:Y:S01]  /*0e90*/  ULOP3.LUT UR11, UR11, 0x3, URZ, 0xc0, !UPT ;  /* 0x000000030b0b7892 */ /* 0x000fe2000f8ec0ff */
[----:B------:R0:W4:Y:S01]  /*0ea0*/  LDG.E R7, desc[UR22][R20.64] ;  /* 0x0000001614077981 */ /* 0x000122000c1e1900 */
[----:B------:R-:W-:-:S02]  /*0eb0*/  UIADD3.X UR12, UPT, UPT, UR14, UR15, URZ, UP3, !UPT ;  /* 0x0000000f0e0c7290 */ /* 0x000fc40009ffe4ff */
[----:B------:R-:W-:Y:S01]  /*0ec0*/  ULOP3.LUT UR8, UR9, 0x3, URZ, 0xc0, !UPT ;  /* 0x0000000309087892 */ /* 0x000fe2000f8ec0ff */
[----:B------:R-:W4:Y:S01]  /*0ed0*/  LDG.E R24, desc[UR22][R24.64] ;  /* 0x0000001618187981 */ /* 0x000f22000c1e1900 */
[----:B------:R-:W-:Y:S01]  /*0ee0*/  UIADD3.X UR9, UPT, UPT, UR11, UR15, URZ, UP2, !UPT ;  /* 0x0000000f0b097290 */ /* 0x000fe200097fe4ff */
[----:B-1----:R-:W-:Y:S01]  /*0ef0*/  IMAD.U32 R16, RZ, RZ, UR16 ;  /* 0x00000010ff107e24 */ /* 0x002fe2000f8e00ff */
[----:B------:R-:W-:Y:S01]  /*0f00*/  ULOP3.LUT UR6, UR6, 0x3, URZ, 0xc0, !UPT ;  /* 0x0000000306067892 */ /* 0x000fe2000f8ec0ff */
[----:B0-----:R-:W-:Y:S01]  /*0f10*/  MOV R20, UR18 ;  /* 0x0000001200147c02 */ /* 0x001fe20008000f00 */
[----:B------:R-:W-:Y:S01]  /*0f20*/  IMAD.U32 R21, RZ, RZ, UR13 ;  /* 0x0000000dff157e24 */ /* 0x000fe2000f8e00ff */
[----:B------:R-:W-:Y:S01]  /*0f30*/  MOV R17, UR12 ;  /* 0x0000000c00117c02 */ /* 0x000fe20008000f00 */
[----:B------:R-:W-:Y:S01]  /*0f40*/  UIADD3.X UR8, UPT, UPT, UR8, UR15, URZ, UP1, !UPT ;  /* 0x0000000f08087290 */ /* 0x000fe20008ffe4ff */
[----:B------:R-:W-:Y:S02]  /*0f50*/  IMAD.U32 R19, RZ, RZ, UR9 ;  /* 0x00000009ff137e24 */ /* 0x000fe4000f8e00ff */
[----:B------:R-:W5:Y:S01]  /*0f60*/  LDG.E R20, desc[UR22][R20.64] ;  /* 0x0000001614147981 */ /* 0x000f62000c1e1900 */
[----:B------:R-:W-:Y:S01]  /*0f70*/  IMAD.U32 R18, RZ, RZ, UR10 ;  /* 0x0000000aff127e24 */ /* 0x000fe2000f8e00ff */
[----:B------:R-:W-:-:S02]  /*0f80*/  UIADD3.X UR6, UPT, UPT, UR6, UR15, URZ, UP6, !UPT ;  /* 0x0000000f06067290 */ /* 0x000fc4000b7fe4ff */
[----:B------:R-:W5:Y:S01]  /*0f90*/  LDG.E R16, desc[UR22][R16.64] ;  /* 0x0000001610107981 */ /* 0x000f62000c1e1900 */
[----:B------:R-:W-:Y:S01]  /*0fa0*/  IMAD.U32 R23, RZ, RZ, UR8 ;  /* 0x00000008ff177e24 */ /* 0x000fe2000f8e00ff */
[----:B------:R-:W-:Y:S02]  /*0fb0*/  MOV R22, UR7 ;  /* 0x0000000700167c02 */ /* 0x000fe40008000f00 */
[----:B------:R-:W5:Y:S01]  /*0fc0*/  LDG.E R19, desc[UR22][R18.64] ;  /* 0x0000001612137981 */ /* 0x000f62000c1e1900 */
[----:B------:R-:W-:Y:S01]  /*0fd0*/  MOV R27, UR6 ;  /* 0x00000006001b7c02 */ /* 0x000fe20008000f00 */
[----:B------:R-:W-:Y:S02]  /*0fe0*/  IMAD.U32 R26, RZ, RZ, UR5 ;  /* 0x00000005ff1a7e24 */ /* 0x000fe4000f8e00ff */
[----:B------:R-:W5:Y:S04]  /*0ff0*/  LDG.E R23, desc[UR22][R22.64] ;  /* 0x0000001616177981 */ /* 0x000f68000c1e1900 */
[----:B------:R-:W5:Y:S01]  /*1000*/  LDG.E R27, desc[UR22][R26.64] ;  /* 0x000000161a1b7981 */ /* 0x000f62000c1e1900 */
[----:B------:R-:W-:Y:S01]  /*1010*/  UIADD3 UR4, UPT, UPT, UR4, 0x8, URZ ;  /* 0x0000000804047890 */ /* 0x000fe2000fffe0ff */
[----:B------:R-:W-:Y:S01]  /*1020*/  UMOV UR6, URZ ;  /* 0x000000ff00067c82 */ /* 0x000fe20008000000 */
[----:B--2---:R-:W-:-:S05]  /*1030*/  IMAD R6, R9, R6, RZ ;  /* 0x0000000609067224 */ /* 0x004fca00078e02ff */
[----:B------:R-:W-:-:S05]  /*1040*/  I2FP.F32.S32 R9, R6 ;  /* 0x0000000600097245 */ /* 0x000fca0000201400 */
[----:B------:R-:W-:Y:S01]  /*1050*/  FADD R9, R4, R9 ;  /* 0x0000000904097221 */ /* 0x000fe20000000000 */
[----:B---3--:R-:W-:-:S05]  /*1060*/  IMAD R10, R10, R29, RZ ;  /* 0x0000001d0a0a7224 */ /* 0x008fca00078e02ff */
[----:B------:R-:W-:Y:S01]  /*1070*/  I2FP.F32.S32 R10, R10 ;  /* 0x0000000a000a7245 */ /* 0x000fe20000201400 */
[----:B----4-:R-:W-:-:S04]  /*1080*/  IMAD R7, R7, R24, RZ ;  /* 0x0000001807077224 */ /* 0x010fc800078e02ff */
[----:B------:R-:W-:Y:S01]  /*1090*/  FADD R9, R9, R10 ;  /* 0x0000000a09097221 */ /* 0x000fe20000000000 */
[----:B------:R-:W-:Y:S01]  /*10a0*/  I2FP.F32.S32 R4, R7 ;  /* 0x0000000700047245 */ /* 0x000fe20000201400 */
[----:B-----5:R-:W-:-:S04]  /*10b0*/  IMAD R5, R5, R20, RZ ;  /* 0x0000001405057224 */ /* 0x020fc800078e02ff */
[----:B------:R-:W-:Y:S01]  /*10c0*/  FADD R4, R9, R4 ;  /* 0x0000000409047221 */ /* 0x000fe20000000000 */
[----:B------:R-:W-:Y:S01]  /*10d0*/  IMAD R11, R11, R16, RZ ;  /* 0x000000100b0b7224 */ /* 0x000fe200078e02ff */
[----:B------:R-:W-:Y:S01]  /*10e0*/  I2FP.F32.S32 R5, R5 ;  /* 0x0000000500057245 */ /* 0x000fe20000201400 */
[----:B------:R-:W-:-:S03]  /*10f0*/  IMAD R8, R8, R19, RZ ;  /* 0x0000001308087224 */ /* 0x000fc600078e02ff */
[----:B------:R-:W-:Y:S01]  /*1100*/  I2FP.F32.S32 R11, R11 ;  /* 0x0000000b000b7245 */ /* 0x000fe20000201400 */
[----:B------:R-:W-:Y:S01]  /*1110*/  FADD R4, R4, R5 ;  /* 0x0000000504047221 */ /* 0x000fe20000000000 */
[----:B------:R-:W-:Y:S01]  /*1120*/  IMAD R23, R28, R23, RZ ;  /* 0x000000171c177224 */ /* 0x000fe200078e02ff */
[----:B------:R-:W-:Y:S02]  /*1130*/  I2FP.F32.S32 R5, R8 ;  /* 0x0000000800057245 */ /* 0x000fe40000201400 */
[----:B------:R-:W-:Y:S01]  /*1140*/  FADD R4, R4, R11 ;  /* 0x0000000b04047221 */ /* 0x000fe20000000000 */
[----:B------:R-:W-:Y:S01]  /*1150*/  IMAD R14, R14, R27, RZ ;  /* 0x0000001b0e0e7224 */ /* 0x000fe200078e02ff */
[----:B------:R-:W-:Y:S02]  /*1160*/  I2FP.F32.S32 R23, R23 ;  /* 0x0000001700177245 */ /* 0x000fe40000201400 */
[----:B------:R-:W-:Y:S02]  /*1170*/  FADD R4, R4, R5 ;  /* 0x0000000504047221 */ /* 0x000fe40000000000 */
[----:B------:R-:W-:-:S02]  /*1180*/  I2FP.F32.S32 R5, R14 ;  /* 0x0000000e00057245 */ /* 0x000fc40000201400 */
[----:B------:R-:W-:-:S04]  /*1190*/  FADD R4, R4, R23 ;  /* 0x0000001704047221 */ /* 0x000fc80000000000 */
[----:B------:R-:W-:-:S07]  /*11a0*/  FADD R4, R4, R5 ;  /* 0x0000000504047221 */ /* 0x000fce0000000000 */
.L_x_3:
[----:B------:R-:W-:Y:S05]  /*11b0*/  BRA.U !UP0, `(.L_x_2) ;  /* 0x0000000508987547 */ /* 0x000fea000b800000 */
[----:B------:R-:W-:Y:S02]  /*11c0*/  UISETP.GE.U32.AND UP1, UPT, UR36, 0x4, UPT ;  /* 0x000000042400788c */ /* 0x000fe4000bf26070 */
[----:B------:R-:W-:Y:S02]  /*11d0*/  ULOP3.LUT UR26, UR20, 0x3, URZ, 0xc0, !UPT ;  /* 0x00000003141a7892 */ /* 0x000fe4000f8ec0ff */
[----:B------:R-:W-:Y:S02]  /*11e0*/  UISETP.GE.U32.AND.EX UP1, UPT, URZ, URZ, UPT, UP1 ;  /* 0x000000ffff00728c */ /* 0x000fe4000bf26110 */
[----:B------:R-:W-:Y:S01]  /*11f0*/  UISETP.NE.U32.AND UP0, UPT, UR26, URZ, UPT ;  /* 0x000000ff1a00728c */ /* 0x000fe2000bf05070 */
[----:B------:R-:W-:Y:S01]  /*1200*/  UMOV UR5, URZ ;  /* 0x000000ff00057c82 */ /* 0x000fe20008000000 */
[----:B------:R-:W1:Y:S02]  /*1210*/  LDCU.128 UR12, c[0x0][0x380] ;  /* 0x00007000ff0c77ac */ /* 0x000e640008000c00 */
[----:B------:R-:W-:-:S03]  /*1220*/  UISETP.NE.AND.EX UP0, UPT, UR5, URZ, UPT, UP0 ;  /* 0x000000ff0500728c */ /* 0x000fc6000bf05300 */
[----:B------:R-:W-:Y:S08]  /*1230*/  BRA.U !UP1, `(.L_x_4) ;  /* 0x0000000509247547 */ /* 0x000ff0000b800000 */
[----:B------:R-:W2:Y:S01]  /*1240*/  LDCU.128 UR16, c[0x0][0x380] ;  /* 0x00007000ff1077ac */ /* 0x000ea20008000c00 */
[----:B------:R-:W-:Y:S01]  /*1250*/  IADD3 R5, P0, PT, R12, UR4, RZ ;  /* 0x000000040c057c10 */ /* 0x000fe2000ff1e0ff */
[----:B------:R-:W-:-:S03]  /*1260*/  UIADD3 UR28, UP2, UPT, UR4, 0x1, URZ ;  /* 0x00000001041c7890 */ /* 0x000fc6000ff5e0ff */
[----:B------:R-:W-:Y:S01]  /*1270*/  IADD3.X R6, PT, PT, R2, UR6, RZ, P0, !PT ;  /* 0x0000000602067c10 */ /* 0x000fe200087fe4ff */
[----:B------:R-:W-:Y:S02]  /*1280*/  UIADD3 UR9, UP3, UPT, UR4, 0x2, URZ ;  /* 0x0000000204097890 */ /* 0x000fe4000ff7e0ff */
[----:B------:R-:W-:Y:S02]  /*1290*/  UIADD3 UR21, UP4, UPT, UR4, 0x3, URZ ;  /* 0x0000000304157890 */ /* 0x000fe4000ff9e0ff */
[----:B------:R-:W-:Y:S02]  /*12a0*/  UIADD3.X UR7, UPT, UPT, URZ, UR6, URZ, UP2, !UPT ;  /* 0x00000006ff077290 */ /* 0x000fe400097fe4ff */
[----:B------:R-:W-:Y:S02]  /*12b0*/  USHF.L.U32 UR8, UR28, 0x2, URZ ;  /* 0x000000021c087899 */ /* 0x000fe400080006ff */
[----:B------:R-:W-:Y:S02]  /*12c0*/  UIADD3.X UR10, UPT, UPT, URZ, UR6, URZ, UP3, !UPT ;  /* 0x00000006ff0a7290 */ /* 0x000fe40009ffe4ff */
[----:B------:R-:W-:Y:S01]  /*12d0*/  USHF.L.U32 UR11, UR9, 0x2, URZ ;  /* 0x00000002090b7899 */ /* 0x000fe200080006ff */
[----:B--2---:R-:W-:Y:S01]  /*12e0*/  LEA R8, P0, R5, UR16, 0x2 ;  /* 0x0000001005087c11 */ /* 0x004fe2000f8010ff */
[----:B------:R-:W-:-:S02]  /*12f0*/  ULEA UR27, UP1, UR4, UR18, 0x2 ;  /* 0x00000012041b7291 */ /* 0x000fc4000f8210ff */
[----:B------:R-:W-:Y:S01]  /*1300*/  USHF.L.U64.HI UR7, UR28, 0x2, UR7 ;  /* 0x000000021c077899 */ /* 0x000fe20008010207 */
[----:B------:R-:W-:Y:S01]  /*1310*/  LEA.HI.X R9, R5, UR17, R6, 0x2, P0 ;  /* 0x0000001105097c11 */ /* 0x000fe200080f1406 */
[----:B------:R-:W-:Y:S01]  /*1320*/  ULOP3.LUT UR8, UR8, 0xfffffffc, URZ, 0xc0, !UPT ;  /* 0xfffffffc08087892 */ /* 0x000fe2000f8ec0ff */
[C---:B------:R-:W-:Y:S01]  /*1330*/  IADD3 R5, P1, PT, R12.reuse, UR28, RZ ;  /* 0x0000001c0c057c10 */ /* 0x040fe2000ff3e0ff */
[----:B------:R-:W-:Y:S01]  /*1340*/  UIADD3.X UR24, UPT, UPT, URZ, UR6, URZ, UP4, !UPT ;  /* 0x00000006ff187290 */ /* 0x000fe2000a7fe4ff */
[C---:B------:R-:W-:Y:S01]  /*1350*/  IADD3 R7, P0, PT, R12.reuse, UR9, RZ ;  /* 0x000000090c077c10 */ /* 0x040fe2000ff1e0ff */
[----:B------:R-:W-:Y:S01]  /*1360*/  ULEA.HI.X UR6, UR4, UR19, UR6, 0x2, UP1 ;  /* 0x0000001304067291 */ /* 0x000fe200088f1406 */
[C---:B------:R-:W-:Y:S01]  /*1370*/  LEA R10, P2, R5.reuse, UR16, 0x2 ;  /* 0x00000010050a7c11 */ /* 0x040fe2000f8410ff */
[--C-:B------:R-:W-:Y:S01]  /*1380*/  IMAD.X R6, RZ, RZ, R2.reuse, P1 ;  /* 0x000000ffff067224 */ /* 0x100fe200008e0602 */
[----:B------:R-:W-:Y:S01]  /*1390*/  IADD3 R17, P1, PT, R12, UR21, RZ ;  /* 0x000000150c117c10 */ /* 0x000fe2000ff3e0ff */
[----:B------:R-:W-:Y:S01]  /*13a0*/  USHF.L.U32 UR25, UR21, 0x2, URZ ;  /* 0x0000000215197899 */ /* 0x000fe200080006ff */
[----:B------:R-:W-:Y:S01]  /*13b0*/  IMAD.X R16, RZ, RZ, R2, P0 ;  /* 0x000000ffff107224 */ /* 0x000fe200000e0602 */
[----:B------:R-:W-:Y:S01]  /*13c0*/  USHF.L.U64.HI UR10, UR9, 0x2, UR10 ;  /* 0x00000002090a7899 */ /* 0x000fe2000801020a */
[----:B------:R-:W-:Y:S01]  /*13d0*/  LEA.HI.X R11, R5, UR17, R6, 0x2, P2 ;  /* 0x00000011050b7c11 */ /* 0x000fe200090f1406 */
[----:B------:R-:W-:Y:S01]  /*13e0*/  ULOP3.LUT UR11, UR11, 0xfffffffc, URZ, 0xc0, !UPT ;  /* 0xfffffffc0b0b7892 */ /* 0x000fe2000f8ec0ff */
[----:B------:R-:W-:Y:S01]  /*13f0*/  LEA R14, P2, R7, UR16, 0x2 ;  /* 0x00000010070e7c11 */ /* 0x000fe2000f8410ff */
[----:B------:R-:W-:Y:S01]  /*1400*/  UIADD3 UR8, UP1, UPT, UR8, UR18, URZ ;  /* 0x0000001208087290 */ /* 0x000fe2000ff3e0ff */
[----:B------:R-:W-:Y:S01]  /*1410*/  LEA R6, P3, R17, UR16, 0x2 ;  /* 0x0000001011067c11 */ /* 0x000fe2000f8610ff */
[----:B------:R-:W-:Y:S01]  /*1420*/  ULOP3.LUT UR7, UR7, 0x3, URZ, 0xc0, !UPT ;  /* 0x0000000307077892 */ /* 0x000fe2000f8ec0ff */
[----:B------:R-:W-:Y:S01]  /*1430*/  IADD3.X R18, PT, PT, RZ, R2, RZ, P1, !PT ;  /* 0x00000002ff127210 */ /* 0x000fe20000ffe4ff */
[----:B------:R-:W-:Y:S01]  /*1440*/  USHF.L.U64.HI UR24, UR21, 0x2, UR24 ;  /* 0x0000000215187899 */ /* 0x000fe20008010218 */
[----:B------:R-:W-:Y:S01]  /*1450*/  LEA.HI.X R15, R7, UR17, R16, 0x2, P2 ;  /* 0x00000011070f7c11 */ /* 0x000fe200090f1410 */
[----:B------:R-:W-:Y:S01]  /*1460*/  ULOP3.LUT UR25, UR25, 0xfffffffc, URZ, 0xc0, !UPT ;  /* 0xfffffffc19197892 */ /* 0x000fe2000f8ec0ff */
[----:B------:R-:W-:Y:S01]  /*1470*/  LEA.HI.X R7, R17, UR17, R18, 0x2, P3 ;  /* 0x0000001111077c11 */ /* 0x000fe200098f1412 */
[----:B------:R-:W-:Y:S01]  /*1480*/  UIADD3 UR11, UP2, UPT, UR11, UR18, URZ ;  /* 0x000000120b0b7290 */ /* 0x000fe2000ff5e0ff */
[----:B------:R-:W-:Y:S01]  /*1490*/  IMAD.U32 R19, RZ, RZ, UR6 ;  /* 0x00000006ff137e24 */ /* 0x000fe2000f8e00ff */
[----:B------:R-:W-:Y:S01]  /*14a0*/  ULOP3.LUT UR10, UR10, 0x3, URZ, 0xc0, !UPT ;  /* 0x000000030a0a7892 */ /* 0x000fe2000f8ec0ff */
[----:B------:R-:W-:Y:S01]  /*14b0*/  IMAD.U32 R18, RZ, RZ, UR27 ;  /* 0x0000001bff127e24 */ /* 0x000fe2000f8e00ff */
[----:B------:R-:W-:Y:S01]  /*14c0*/  UIADD3.X UR7, UPT, UPT, UR7, UR19, URZ, UP1, !UPT ;  /* 0x0000001307077290 */ /* 0x000fe20008ffe4ff */
[----:B------:R-:W-:Y:S01]  /*14d0*/  MOV R20, UR8 ;  /* 0x0000000800147c02 */ /* 0x000fe20008000f00 */
[----:B------:R-:W-:Y:S01]  /*14e0*/  UIADD3 UR25, UP3, UPT, UR25, UR18, URZ ;  /* 0x0000001219197290 */ /* 0x000fe2000ff7e0ff */
[----:B0-----:R-:W2:Y:S01]  /*14f0*/  LDG.E R8, desc[UR22][R8.64] ;  /* 0x0000001608087981 */ /* 0x001ea2000c1e1900 */
[----:B------:R-:W-:-:S02]  /*1500*/  ULOP3.LUT UR24, UR24, 0x3, URZ, 0xc0, !UPT ;  /* 0x0000000318187892 */ /* 0x000fc4000f8ec0ff */
[----:B------:R-:W-:Y:S01]  /*1510*/  UIADD3.X UR10, UPT, UPT, UR10, UR19, URZ, UP2, !UPT ;  /* 0x000000130a0a7290 */ /* 0x000fe200097fe4ff */
[----:B------:R-:W-:Y:S01]  /*1520*/  IMAD.U32 R21, RZ, RZ, UR7 ;  /* 0x00000007ff157e24 */ /* 0x000fe2000f8e00ff */
[----:B------:R-:W-:Y:S01]  /*1530*/  UIADD3.X UR24, UPT, UPT, UR24, UR19, URZ, UP3, !UPT ;  /* 0x0000001318187290 */ /* 0x000fe20009ffe4ff */
[----:B------:R-:W2:Y:S01]  /*1540*/  LDG.E R19, desc[UR22][R18.64] ;  /* 0x0000001612137981 */ /* 0x000ea2000c1e1900 */
[----:B------:R-:W-:Y:S02]  /*1550*/  IMAD.U32 R22, RZ, RZ, UR11 ;  /* 0x0000000bff167e24 */ /* 0x000fe4000f8e00ff */
[----:B------:R-:W-:Y:S01]  /*1560*/  MOV R23, UR10 ;  /* 0x0000000a00177c02 */ /* 0x000fe20008000f00 */
[----:B------:R-:W3:Y:S01]  /*1570*/  LDG.E R10, desc[UR22][R10.64] ;  /* 0x000000160a0a7981 */ /* 0x000ee2000c1e1900 */
[----:B------:R-:W-:-:S03]  /*1580*/  IMAD.U32 R17, RZ, RZ, UR24 ;  /* 0x00000018ff117e24 */ /* 0x000fc6000f8e00ff */
[----:B------:R-:W3:Y:S01]  /*1590*/  LDG.E R21, desc[UR22][R20.64] ;  /* 0x0000001614157981 */ /* 0x000ee2000c1e1900 */
[----:B------:R-:W-:-:S03]  /*15a0*/  IMAD.U32 R16, RZ, RZ, UR25 ;  /* 0x00000019ff107e24 */ /* 0x000fc6000f8e00ff */
[----:B------:R-:W4:Y:S04]  /*15b0*/  LDG.E R14, desc[UR22][R14.64] ;  /* 0x000000160e0e7981 */ /* 0x000f28000c1e1900 */
[----:B------:R-:W4:Y:S04]  /*15c0*/  LDG.E R23, desc[UR22][R22.64] ;  /* 0x0000001616177981 */ /* 0x000f28000c1e1900 */
[----:B------:R-:W5:Y:S04]  /*15d0*/  LDG.E R6, desc[UR22][R6.64] ;  /* 0x0000001606067981 */ /* 0x000f68000c1e1900 */
[----:B------:R-:W5:Y:S01]  /*15e0*/  LDG.E R17, desc[UR22][R16.64] ;  /* 0x0000001610117981 */ /* 0x000f62000c1e1900 */
[----:B------:R-:W-:Y:S01]  /*15f0*/  UIADD3 UR4, UPT, UPT, UR4, 0x4, URZ ;  /* 0x0000000404047890 */ /* 0x000fe2000fffe0ff */
[----:B------:R-:W-:Y:S01]  /*1600*/  UMOV UR6, URZ ;  /* 0x000000ff00067c82 */ /* 0x000fe20008000000 */
[----:B--2---:R-:W-:-:S05]  /*1610*/  IMAD R8, R8, R19, RZ ;  /* 0x0000001308087224 */ /* 0x004fca00078e02ff */
[----:B------:R-:W-:Y:S01]  /*1620*/  I2FP.F32.S32 R5, R8 ;  /* 0x0000000800057245 */ /* 0x000fe20000201400 */
[----:B---3--:R-:W-:-:S04]  /*1630*/  IMAD R10, R10, R21, RZ ;  /* 0x000000150a0a7224 */ /* 0x008fc800078e02ff */
[----:B------:R-:W-:Y:S01]  /*1640*/  FADD R5, R4, R5 ;  /* 0x0000000504057221 */ /* 0x000fe20000000000 */
[----:B------:R-:W-:Y:S01]  /*1650*/  I2FP.F32.S32 R10, R10 ;  /* 0x0000000a000a7245 */ /* 0x000fe20000201400 */
[----:B----4-:R-:W-:-:S04]  /*1660*/  IMAD R14, R14, R23, RZ ;  /* 0x000000170e0e7224 */ /* 0x010fc800078e02ff */
[----:B------:R-:W-:Y:S01]  /*1670*/  FADD R5, R5, R10 ;  /* 0x0000000a05057221 */ /* 0x000fe20000000000 */
[----:B------:R-:W-:Y:S01]  /*1680*/  I2FP.F32.S32 R14, R14 ;  /* 0x0000000e000e7245 */ /* 0x000fe20000201400 */
[----:B-----5:R-:W-:-:S04]  /*1690*/  IMAD R4, R6, R17, RZ ;  /* 0x0000001106047224 */ /* 0x020fc800078e02ff */
[----:B------:R-:W-:Y:S01]  /*16a0*/  FADD R5, R5, R14 ;  /* 0x0000000e05057221 */ /* 0x000fe20000000000 */
[----:B------:R-:W-:-:S05]  /*16b0*/  I2FP.F32.S32 R4, R4 ;  /* 0x0000000400047245 */ /* 0x000fca0000201400 */
[----:B------:R-:W-:-:S07]  /*16c0*/  FADD R4, R5, R4 ;  /* 0x0000000405047221 */ /* 0x000fce0000000000 */
.L_x_4:
[----:B------:R-:W-:Y:S05]  /*16d0*/  BRA.U !UP0, `(.L_x_2) ;  /* 0x0000000108507547 */ /* 0x000fea000b800000 */
.L_x_5:
[----:B-1----:R-:W-:Y:S02]  /*16e0*/  ULEA UR7, UP0, UR4, UR14, 0x2 ;  /* 0x0000000e04077291 */ /* 0x002fe4000f8010ff */
[----:B------:R-:W-:Y:S02]  /*16f0*/  IADD3 R5, P0, PT, R12, UR4, RZ ;  /* 0x000000040c057c10 */ /* 0x000fe4000ff1e0ff */
[----:B------:R-:W-:Y:S02]  /*1700*/  ULEA.HI.X UR8, UR4, UR15, UR6, 0x2, UP0 ;  /* 0x0000000f04087291 */ /* 0x000fe400080f1406 */
[----:B------:R-:W-:Y:S02]  /*1710*/  IADD3.X R10, PT, PT, R2, UR6, RZ, P0, !PT ;  /* 0x00000006020a7c10 */ /* 0x000fe400087fe4ff */
[C---:B------:R-:W-:Y:S02]  /*1720*/  LEA R6, P0, R5.reuse, UR12, 0x2 ;  /* 0x0000000c05067c11 */ /* 0x040fe4000f8010ff */
[----:B------:R-:W-:Y:S01]  /*1730*/  MOV R8, UR7 ;  /* 0x0000000700087c02 */ /* 0x000fe20008000f00 */
[----:B------:R-:W-:Y:S01]  /*1740*/  IMAD.U32 R9, RZ, RZ, UR8 ;  /* 0x00000008ff097e24 */ /* 0x000fe2000f8e00ff */
[----:B------:R-:W-:-:S05]  /*1750*/  LEA.HI.X R7, R5, UR13, R10, 0x2, P0 ;  /* 0x0000000d05077c11 */ /* 0x000fca00080f140a */
[----:B0-----:R-:W2:Y:S04]  /*1760*/  LDG.E R6, desc[UR22][R6.64] ;  /* 0x0000001606067981 */ /* 0x001ea8000c1e1900 */
[----:B------:R-:W2:Y:S01]  /*1770*/  LDG.E R9, desc[UR22][R8.64] ;  /* 0x0000001608097981 */ /* 0x000ea2000c1e1900 */
[----:B------:R-:W-:Y:S02]  /*1780*/  UIADD3 UR26, UP0, UPT, UR26, -0x1, URZ ;  /* 0xffffffff1a1a7890 */ /* 0x000fe4000ff1e0ff */
[----:B------:R-:W-:Y:S02]  /*1790*/  UIADD3 UR4, UPT, UPT, UR4, 0x1, URZ ;  /* 0x0000000104047890 */ /* 0x000fe4000fffe0ff */
[----:B------:R-:W-:Y:S02]  /*17a0*/  UIADD3.X UR5, UPT, UPT, UR5, -0x1, URZ, UP0, !UPT ;  /* 0xffffffff05057890 */ /* 0x000fe400087fe4ff */
[----:B------:R-:W-:Y:S01]  /*17b0*/  UISETP.NE.U32.AND UP0, UPT, UR26, URZ, UPT ;  /* 0x000000ff1a00728c */ /* 0x000fe2000bf05070 */
[----:B------:R-:W-:-:S03]  /*17c0*/  UMOV UR6, URZ ;  /* 0x000000ff00067c82 */ /* 0x000fc60008000000 */
[----:B------:R-:W-:Y:S01]  /*17d0*/  UISETP.NE.AND.EX UP0, UPT, UR5, URZ, UPT, UP0 ;  /* 0x000000ff0500728c */ /* 0x000fe2000bf05300 */
[----:B--2---:R-:W-:-:S05]  /*17e0*/  IMAD R5, R6, R9, RZ ;  /* 0x0000000906057224 */ /* 0x004fca00078e02ff */
[----:B------:R-:W-:-:S05]  /*17f0*/  I2FP.F32.S32 R5, R5 ;  /* 0x0000000500057245 */ /* 0x000fca0000201400 */
[----:B------:R-:W-:Y:S01]  /*1800*/  FADD R4, R5, R4 ;  /* 0x0000000405047221 */ /* 0x000fe20000000000 */
[----:B------:R-:W-:Y:S06]  /*1810*/  BRA.U UP0, `(.L_x_5) ;  /* 0xfffffffd00b07547 */ /* 0x000fec000b83ffff */
.L_x_2:
[----:B------:R-:W2:Y:S01]  /*1820*/  LDCU.64 UR4, c[0x0][0x390] ;  /* 0x00007200ff0477ac */ /* 0x000ea20008000a00 */
[----:B------:R-:W0:Y:S01]  /*1830*/  F2I.TRUNC.NTZ R5, R4 ;  /* 0x0000000400057305 */ /* 0x000e22000020f100 */
[----:B--2---:R-:W-:-:S04]  /*1840*/  LEA R2, P0, R0, UR4, 0x2 ;  /* 0x0000000400027c11 */ /* 0x004fc8000f8010ff */
[----:B------:R-:W-:-:S05]  /*1850*/  LEA.HI.X R3, R0, UR5, R3, 0x2, P0 ;  /* 0x0000000500037c11 */ /* 0x000fca00080f1403 */
[----:B0-----:R-:W-:Y:S01]  /*1860*/  STG.E desc[UR22][R2.64], R5 ;  /* 0x0000000502007986 */ /* 0x001fe2000c101916 */
[----:B-1----:R-:W-:Y:S05]  /*1870*/  EXIT ;  /* 0x000000000000794d */ /* 0x002fea0003800000 */
.L_x_6:
[----:B------:R-:W-:-:S00]  /*1880*/  BRA `(.L_x_6) ;  /* 0xfffffffc00fc7947 */ /* 0x000fc0000383ffff */
[----:B------:R-:W-:-:S00]  /*1890*/  NOP ;  /* 0x0000000000007918 */ /* 0x000fc00000000000 */
        /* <DEDUP_REMOVED lines=14> */
.L_x_7:


//--------------------- .nv.shared.reserved.0     --------------------------
	.section	.nv.shared.reserved.0,"aw",@nobits
	.weak		__nv_reservedSMEM_offset_0_alias
	.size		__nv_reservedSMEM_offset_0_alias, 0, 64
	.other		__nv_reservedSMEM_offset_0_alias,@"STO_CUDA_RESERVED_SHARED STV_DEFAULT"
__nv_reservedSMEM_offset_0_alias:
	.zero		0
	.zero		64


//--------------------- .nv.constant0._Z18matrix_vector_multPiS_S_m --------------------------
	.section	.nv.constant0._Z18matrix_vector_multPiS_S_m,"a",@progbits
	.sectionflags	@""
	.align	4
.nv.constant0._Z18matrix_vector_multPiS_S_m:
	.zero		928


//--------------------- SYMBOLS --------------------------

	.type		.nv.reservedSmem.offset0,@object
	.size		.nv.reservedSmem.offset0,0x4
